	.target	sm_90a

	.elftype	@"ET_EXEC"


//--------------------- .note.nv.tkinfo           --------------------------
	.section	.note.nv.tkinfo,"",@"SHT_NOTE"
	.sectionflags	@"SHF_NOTE_NV_TKINFO"
	.tkinfo
        /*0018*/ 	.word	0x00000002
        /*0030*/ 	.string	""
        /*0030*/ 	.string	"ptxas"
        /*0030*/ 	.string	"Cuda compilation tools, release 13.0, V13.0.88"
        /*0030*/ 	.string	"Build cuda_13.0.r13.0/compiler.36424714_0"
        /*0030*/ 	.string	"-arch sm_90a -m 64 "



//--------------------- .note.nv.cuinfo           --------------------------
	.section	.note.nv.cuinfo,"",@"SHT_NOTE"
	.sectionflags	@"SHF_NOTE_NV_CUINFO"
        /*0018*/ 	.short	0x0002
        /*001a*/ 	.short	0x005a
        /*001c*/ 	.short	0x0082
	.zero		2


//--------------------- .nv.info                  --------------------------
	.section	.nv.info,"",@"SHT_CUDA_INFO"
	.align	4


	//----- nvinfo : EIATTR_REGCOUNT
	.align		4
        /*0000*/ 	.byte	0x04, 0x2f
        /*0002*/ 	.short	(.L_15 - .L_14)
	.align		4
.L_14:
        /*0004*/ 	.word	index@(_ZN7cutlass13device_kernelINS_4gemm6kernel13GemmUniversalIN4cute5tupleIJiiiiEEENS1_10collective13CollectiveMmaINS1_34MainloopSm90TmaGmmaWarpSpecializedILi4ENS5_IJNS4_1CILi4EEENSA_ILi1EEESC_EEENS1_35KernelTmaWarpSpecializedCooperativeEEENS5_IJNSA_ILi256EEENSA_ILi128EEENSA_ILi32EEEEEENS_10tfloat32_tENS5_IJlSC_lEEESK_SL_NS4_8TiledMMAINS4_8MMA_AtomIJNS4_4SM904GMMA30MMA_64x128x8_F32TF32TF32_SS_TNILNSP_7ScaleInE1ELSR_1EEEEEENS4_6LayoutINS5_IJNSA_ILi2EEESC_SC_EEENS5_IJSC_NSA_ILi0EEESX_EEEEENS5_IJNS4_10UnderscoreES10_S10_EEEEENS4_13SM90_TMA_LOADENS4_14ComposedLayoutINS4_7SwizzleILi3ELi4ELi3EEENS4_18smem_ptr_flag_bitsILi32EEENSU_INS5_IJNSA_ILi8EEESI_EEENS5_IJSI_SC_EEEEEEEvNS4_8identityENS4_23SM90_TMA_LOAD_MULTICASTES1D_vS1E_EENS_8epilogue10collective6detail29Sm90TmaWarpSpecializedAdapterINS1I_15DefaultEpilogueISK_SL_SL_NS1H_6thread17LinearCombinationISK_Li1EffLNS1M_9ScaleType4KindE0ELNS_15FloatRoundStyleE2ESK_EENS1_15EpilogueDefaultEEEEEvvEEEEvNT_6ParamsE)
        /*0008*/ 	.word	0x000000a8


	//----- nvinfo : EIATTR_FRAME_SIZE
	.align		4
.L_15:
        /*000c*/ 	.byte	0x04, 0x11
        /*000e*/ 	.short	(.L_17 - .L_16)
	.align		4
.L_16:
        /*0010*/ 	.word	index@(_ZN7cutlass13device_kernelINS_4gemm6kernel13GemmUniversalIN4cute5tupleIJiiiiEEENS1_10collective13CollectiveMmaINS1_34MainloopSm90TmaGmmaWarpSpecializedILi4ENS5_IJNS4_1CILi4EEENSA_ILi1EEESC_EEENS1_35KernelTmaWarpSpecializedCooperativeEEENS5_IJNSA_ILi256EEENSA_ILi128EEENSA_ILi32EEEEEENS_10tfloat32_tENS5_IJlSC_lEEESK_SL_NS4_8TiledMMAINS4_8MMA_AtomIJNS4_4SM904GMMA30MMA_64x128x8_F32TF32TF32_SS_TNILNSP_7ScaleInE1ELSR_1EEEEEENS4_6LayoutINS5_IJNSA_ILi2EEESC_SC_EEENS5_IJSC_NSA_ILi0EEESX_EEEEENS5_IJNS4_10UnderscoreES10_S10_EEEEENS4_13SM90_TMA_LOADENS4_14ComposedLayoutINS4_7SwizzleILi3ELi4ELi3EEENS4_18smem_ptr_flag_bitsILi32EEENSU_INS5_IJNSA_ILi8EEESI_EEENS5_IJSI_SC_EEEEEEEvNS4_8identityENS4_23SM90_TMA_LOAD_MULTICASTES1D_vS1E_EENS_8epilogue10collective6detail29Sm90TmaWarpSpecializedAdapterINS1I_15DefaultEpilogueISK_SL_SL_NS1H_6thread17LinearCombinationISK_Li1EffLNS1M_9ScaleType4KindE0ELNS_15FloatRoundStyleE2ESK_EENS1_15EpilogueDefaultEEEEEvvEEEEvNT_6ParamsE)
        /*0014*/ 	.word	0x00000000


	//----- nvinfo : EIATTR_MIN_STACK_SIZE
	.align		4
.L_17:
        /*0018*/ 	.byte	0x04, 0x12
        /*001a*/ 	.short	(.L_19 - .L_18)
	.align		4
.L_18:
        /*001c*/ 	.word	index@(_ZN7cutlass13device_kernelINS_4gemm6kernel13GemmUniversalIN4cute5tupleIJiiiiEEENS1_10collective13CollectiveMmaINS1_34MainloopSm90TmaGmmaWarpSpecializedILi4ENS5_IJNS4_1CILi4EEENSA_ILi1EEESC_EEENS1_35KernelTmaWarpSpecializedCooperativeEEENS5_IJNSA_ILi256EEENSA_ILi128EEENSA_ILi32EEEEEENS_10tfloat32_tENS5_IJlSC_lEEESK_SL_NS4_8TiledMMAINS4_8MMA_AtomIJNS4_4SM904GMMA30MMA_64x128x8_F32TF32TF32_SS_TNILNSP_7ScaleInE1ELSR_1EEEEEENS4_6LayoutINS5_IJNSA_ILi2EEESC_SC_EEENS5_IJSC_NSA_ILi0EEESX_EEEEENS5_IJNS4_10UnderscoreES10_S10_EEEEENS4_13SM90_TMA_LOADENS4_14ComposedLayoutINS4_7SwizzleILi3ELi4ELi3EEENS4_18smem_ptr_flag_bitsILi32EEENSU_INS5_IJNSA_ILi8EEESI_EEENS5_IJSI_SC_EEEEEEEvNS4_8identityENS4_23SM90_TMA_LOAD_MULTICASTES1D_vS1E_EENS_8epilogue10collective6detail29Sm90TmaWarpSpecializedAdapterINS1I_15DefaultEpilogueISK_SL_SL_NS1H_6thread17LinearCombinationISK_Li1EffLNS1M_9ScaleType4KindE0ELNS_15FloatRoundStyleE2ESK_EENS1_15EpilogueDefaultEEEEEvvEEEEvNT_6ParamsE)
        /*0020*/ 	.word	0x00000000
.L_19:


//--------------------- .nv.compat                --------------------------
	.section	.nv.compat,"",@"SHT_CUDA_COMPAT_INFO"
	.align	4
        /*0000*/ 	.byte	0x02, 0x09, 0x01, 0x00, 0x02, 0x02, 0x04, 0x00, 0x02, 0x05, 0x05, 0x00, 0x03, 0x07, 0x01, 0x01
        /*0010*/ 	.byte	0x02, 0x03, 0x01, 0x00, 0x02, 0x06, 0x01, 0x00, 0x04, 0x0b, 0x08, 0x00, 0x00, 0x00, 0x00, 0x00
        /*0020*/ 	.byte	0x00, 0x00, 0x00, 0x00


//--------------------- .nv.info._ZN7cutlass13device_kernelINS_4gemm6kernel13GemmUniversalIN4cute5tupleIJiiiiEEENS1_10collective13CollectiveMmaINS1_34MainloopSm90TmaGmmaWarpSpecializedILi4ENS5_IJNS4_1CILi4EEENSA_ILi1EEESC_EEENS1_35KernelTmaWarpSpecializedCooperativeEEENS5_IJNSA_ILi256EEENSA_ILi128EEENSA_ILi32EEEEEENS_10tfloat32_tENS5_IJlSC_lEEESK_SL_NS4_8TiledMMAINS4_8MMA_AtomIJNS4_4SM904GMMA30MMA_64x128x8_F32TF32TF32_SS_TNILNSP_7ScaleInE1ELSR_1EEEEEENS4_6LayoutINS5_IJNSA_ILi2EEESC_SC_EEENS5_IJSC_NSA_ILi0EEESX_EEEEENS5_IJNS4_10UnderscoreES10_S10_EEEEENS4_13SM90_TMA_LOADENS4_14ComposedLayoutINS4_7SwizzleILi3ELi4ELi3EEENS4_18smem_ptr_flag_bitsILi32EEENSU_INS5_IJNSA_ILi8EEESI_EEENS5_IJSI_SC_EEEEEEEvNS4_8identityENS4_23SM90_TMA_LOAD_MULTICASTES1D_vS1E_EENS_8epilogue10collective6detail29Sm90TmaWarpSpecializedAdapterINS1I_15DefaultEpilogueISK_SL_SL_NS1H_6thread17LinearCombinationISK_Li1EffLNS1M_9ScaleType4KindE0ELNS_15FloatRoundStyleE2ESK_EENS1_15EpilogueDefaultEEEEEvvEEEEvNT_6ParamsE --------------------------
	.section	.nv.info._ZN7cutlass13device_kernelINS_4gemm6kernel13GemmUniversalIN4cute5tupleIJiiiiEEENS1_10collective13CollectiveMmaINS1_34MainloopSm90TmaGmmaWarpSpecializedILi4ENS5_IJNS4_1CILi4EEENSA_ILi1EEESC_EEENS1_35KernelTmaWarpSpecializedCooperativeEEENS5_IJNSA_ILi256EEENSA_ILi128EEENSA_ILi32EEEEEENS_10tfloat32_tENS5_IJlSC_lEEESK_SL_NS4_8TiledMMAINS4_8MMA_AtomIJNS4_4SM904GMMA30MMA_64x128x8_F32TF32TF32_SS_TNILNSP_7ScaleInE1ELSR_1EEEEEENS4_6LayoutINS5_IJNSA_ILi2EEESC_SC_EEENS5_IJSC_NSA_ILi0EEESX_EEEEENS5_IJNS4_10UnderscoreES10_S10_EEEEENS4_13SM90_TMA_LOADENS4_14ComposedLayoutINS4_7SwizzleILi3ELi4ELi3EEENS4_18smem_ptr_flag_bitsILi32EEENSU_INS5_IJNSA_ILi8EEESI_EEENS5_IJSI_SC_EEEEEEEvNS4_8identityENS4_23SM90_TMA_LOAD_MULTICASTES1D_vS1E_EENS_8epilogue10collective6detail29Sm90TmaWarpSpecializedAdapterINS1I_15DefaultEpilogueISK_SL_SL_NS1H_6thread17LinearCombinationISK_Li1EffLNS1M_9ScaleType4KindE0ELNS_15FloatRoundStyleE2ESK_EENS1_15EpilogueDefaultEEEEEvvEEEEvNT_6ParamsE,"",@"SHT_CUDA_INFO"
	.sectionflags	@""
	.align	4


	//----- nvinfo : EIATTR_CUDA_API_VERSION
	.align		4
        /*0000*/ 	.byte	0x04, 0x37
        /*0002*/ 	.short	(.L_21 - .L_20)
.L_20:
        /*0004*/ 	.word	0x00000082


	//----- nvinfo : EIATTR_KPARAM_INFO
	.align		4
.L_21:
        /*0008*/ 	.byte	0x04, 0x17
        /*000a*/ 	.short	(.L_23 - .L_22)
.L_22:
        /*000c*/ 	.word	0x00000000
        /*0010*/ 	.short	0x0000
        /*0012*/ 	.short	0x0070
        /*0014*/ 	.byte	0x00, 0xf0, 0x01, 0x10


	//----- nvinfo : EIATTR_SPARSE_MMA_MASK
	.align		4
.L_23:
        /*0018*/ 	.byte	0x03, 0x50
        /*001a*/ 	.short	0x0000


	//----- nvinfo : EIATTR_MAXREG_COUNT
	.align		4
        /*001c*/ 	.byte	0x03, 0x1b
        /*001e*/ 	.short	0x00a8


	//----- nvinfo : EIATTR_NUM_BARRIERS
	.align		4
        /*0020*/ 	.byte	0x02, 0x4c
        /*0022*/ 	.byte	0x01
	.zero		1


	//----- nvinfo : EIATTR_EXTERNS
	.align		4
        /*0024*/ 	.byte	0x04, 0x0f
        /*0026*/ 	.short	(.L_25 - .L_24)


	//   ....[0]....
	.align		4
.L_24:
        /*0028*/ 	.word	index@(__assertfail)


	//----- nvinfo : EIATTR_MERCURY_ISA_VERSION
	.align		4
.L_25:
        /*002c*/ 	.byte	0x03, 0x5f
        /*002e*/ 	.short	0x0101


	//----- nvinfo : EIATTR_INT_WARP_WIDE_INSTR_OFFSETS
	.align		4
        /*0030*/ 	.byte	0x04, 0x31
        /*0032*/ 	.short	(.L_27 - .L_26)


	//   ....[0]....
.L_26:
        /*0034*/ 	.word	0x00000480


	//   ....[1]....
        /*0038*/ 	.word	0x000004b0


	//   ....[2]....
        /*003c*/ 	.word	0x00000660


	//   ....[3]....
        /*0040*/ 	.word	0x00001f70


	//----- nvinfo : EIATTR_COOP_GROUP_MASK_REGIDS
	.align		4
.L_27:
        /*0044*/ 	.byte	0x04, 0x29
        /*0046*/ 	.short	(.L_29 - .L_28)


	//   ....[0]....
.L_28:
        /*0048*/ 	.word	0xffffffff


	//   ....[1]....
        /*004c*/ 	.word	0xffffffff


	//   ....[2]....
        /*0050*/ 	.word	0xffffffff


	//   ....[3]....
        /*0054*/ 	.word	0xffffffff


	//   ....[4]....
        /*0058*/ 	.word	0xffffffff


	//   ....[5]....
        /*005c*/ 	.word	0xffffffff


	//----- nvinfo : EIATTR_COOP_GROUP_INSTR_OFFSETS
	.align		4
.L_29:
        /*0060*/ 	.byte	0x04, 0x28
        /*0062*/ 	.short	(.L_31 - .L_30)


	//   ....[0]....
.L_30:
        /*0064*/ 	.word	0x00000060


	//   ....[1]....
        /*0068*/ 	.word	0x00000070


	//   ....[2]....
        /*006c*/ 	.word	0x00000130


	//   ....[3]....
        /*0070*/ 	.word	0x000002d0


	//   ....[4]....
        /*0074*/ 	.word	0x00000810


	//   ....[5]....
        /*0078*/ 	.word	0x00001260


	//----- nvinfo : EIATTR_REG_RECONFIG
	.align		4
.L_31:
        /*007c*/ 	.byte	0x01, 0x54
	.zero		2


	//----- nvinfo : EIATTR_SYSCALL_OFFSETS
	.align		4
        /*0080*/ 	.byte	0x04, 0x46
        /*0082*/ 	.short	(.L_33 - .L_32)


	//   ....[0]....
.L_32:
        /*0084*/ 	.word	0x00001420


	//----- nvinfo : EIATTR_MBARRIER_INSTR_OFFSETS
	.align		4
.L_33:
        /*0088*/ 	.byte	0x04, 0x39
        /*008a*/ 	.short	(.L_35 - .L_34)


	//   ....[0]....
.L_34:
        /*008c*/ 	.word	0x00000230
        /*0090*/ 	.word	0x000000ff
        /*0094*/ 	.word	0x00000000
        /*0098*/ 	.short	0x0100
        /*009a*/ 	.byte	0x08
	.zero		1


	//   ....[1]....
        /*009c*/ 	.word	0x00000240
        /*00a0*/ 	.word	0x000000ff
        /*00a4*/ 	.word	0x00000020
        /*00a8*/ 	.short	0x0100
        /*00aa*/ 	.byte	0x08
	.zero		1


	//   ....[2]....
        /*00ac*/ 	.word	0x00000250
        /*00b0*/ 	.word	0x000000ff
        /*00b4*/ 	.word	0x00000008
        /*00b8*/ 	.short	0x0100
        /*00ba*/ 	.byte	0x08
	.zero		1


	//   ....[3]....
        /*00bc*/ 	.word	0x00000260
        /*00c0*/ 	.word	0x000000ff
        /*00c4*/ 	.word	0x00000028
        /*00c8*/ 	.short	0x0100
        /*00ca*/ 	.byte	0x08
	.zero		1


	//   ....[4]....
        /*00cc*/ 	.word	0x00000270
        /*00d0*/ 	.word	0x000000ff
        /*00d4*/ 	.word	0x00000010
        /*00d8*/ 	.short	0x0100
        /*00da*/ 	.byte	0x08
	.zero		1


	//   ....[5]....
        /*00dc*/ 	.word	0x00000280
        /*00e0*/ 	.word	0x000000ff
        /*00e4*/ 	.word	0x00000030
        /*00e8*/ 	.short	0x0100
        /*00ea*/ 	.byte	0x08
	.zero		1


	//   ....[6]....
        /*00ec*/ 	.word	0x00000290
        /*00f0*/ 	.word	0x000000ff
        /*00f4*/ 	.word	0x00000018
        /*00f8*/ 	.short	0x0100
        /*00fa*/ 	.byte	0x08
	.zero		1


	//   ....[7]....
        /*00fc*/ 	.word	0x000002a0
        /*0100*/ 	.word	0x000000ff
        /*0104*/ 	.word	0x00000038
        /*0108*/ 	.short	0x0100
        /*010a*/ 	.byte	0x08
	.zero		1


	//   ....[8]....
        /*010c*/ 	.word	0x000006f0
        /*0110*/ 	.word	0x000000ff
        /*0114*/ 	.word	0x00000050
        /*0118*/ 	.short	0x0100
        /*011a*/ 	.byte	0x06
	.zero		1


	//   ....[9]....
        /*011c*/ 	.word	0x00000790
        /*0120*/ 	.word	0x000000ff
        /*0124*/ 	.word	0x00000058
        /*0128*/ 	.short	0x0100
        /*012a*/ 	.byte	0x06
	.zero		1


	//   ....[10]....
        /*012c*/ 	.word	0x000014e0
        /*0130*/ 	.word	0x00000003
        /*0134*/ 	.word	0x00000000
        /*0138*/ 	.short	0x010a
        /*013a*/ 	.byte	0x3f
	.zero		1


	//   ....[11]....
        /*013c*/ 	.word	0x00001520
        /*0140*/ 	.word	0x00000003
        /*0144*/ 	.word	0x00000000
        /*0148*/ 	.short	0x010a
        /*014a*/ 	.byte	0x3f
	.zero		1


	//   ....[12]....
        /*014c*/ 	.word	0x00001a30
        /*0150*/ 	.word	0x00000005
        /*0154*/ 	.word	0x00000000
        /*0158*/ 	.short	0x010a
        /*015a*/ 	.byte	0x3f
	.zero		1


	//   ....[13]....
        /*015c*/ 	.word	0x00001a70
        /*0160*/ 	.word	0x00000005
        /*0164*/ 	.word	0x00000000
        /*0168*/ 	.short	0x010a
        /*016a*/ 	.byte	0x3f
	.zero		1


	//   ....[14]....
        /*016c*/ 	.word	0x00001e10
        /*0170*/ 	.word	0x00000005
        /*0174*/ 	.word	0x00000000
        /*0178*/ 	.short	0x0101
        /*017a*/ 	.byte	0x3f
	.zero		1


	//   ....[15]....
        /*017c*/ 	.word	0x00001ff0
        /*0180*/ 	.word	0x00000003
        /*0184*/ 	.word	0x00000000
        /*0188*/ 	.short	0x0101
        /*018a*/ 	.byte	0x3f
	.zero		1


	//   ....[16]....
        /*018c*/ 	.word	0x0000b400
        /*0190*/ 	.word	0x00000014
        /*0194*/ 	.word	0x00000020
        /*0198*/ 	.short	0x010a
        /*019a*/ 	.byte	0x3f
	.zero		1


	//   ....[17]....
        /*019c*/ 	.word	0x0000b7c0
        /*01a0*/ 	.word	0x00000005
        /*01a4*/ 	.word	0x00000058
        /*01a8*/ 	.short	0x0101
        /*01aa*/ 	.byte	0x3f
	.zero		1


	//   ....[18]....
        /*01ac*/ 	.word	0x0000bee0
        /*01b0*/ 	.word	0x00000007
        /*01b4*/ 	.word	0x00000000
        /*01b8*/ 	.short	0x010a
        /*01ba*/ 	.byte	0x3f
	.zero		1


	//   ....[19]....
        /*01bc*/ 	.word	0x0000bf60
        /*01c0*/ 	.word	0x00000008
        /*01c4*/ 	.word	0x00000000
        /*01c8*/ 	.short	0x010a
        /*01ca*/ 	.byte	0x3f
	.zero		1


	//   ....[20]....
        /*01cc*/ 	.word	0x0000bff0
        /*01d0*/ 	.word	0x0000000b
        /*01d4*/ 	.word	0x00000000
        /*01d8*/ 	.short	0x010a
        /*01da*/ 	.byte	0x3f
	.zero		1


	//   ....[21]....
        /*01dc*/ 	.word	0x0000c080
        /*01e0*/ 	.word	0x00000003
        /*01e4*/ 	.word	0x00000000
        /*01e8*/ 	.short	0x010a
        /*01ea*/ 	.byte	0x3f
	.zero		1


	//   ....[22]....
        /*01ec*/ 	.word	0x0000c0e0
        /*01f0*/ 	.word	0x00000003
        /*01f4*/ 	.word	0x00000000
        /*01f8*/ 	.short	0x010a
        /*01fa*/ 	.byte	0x3f
	.zero		1


	//   ....[23]....
        /*01fc*/ 	.word	0x0000c130
        /*0200*/ 	.word	0x00000005
        /*0204*/ 	.word	0x00000000
        /*0208*/ 	.short	0x010a
        /*020a*/ 	.byte	0x3f
	.zero		1


	//   ....[24]....
        /*020c*/ 	.word	0x0000c200
        /*0210*/ 	.word	0x00000014
        /*0214*/ 	.word	0x00000020
        /*0218*/ 	.short	0x010a
        /*021a*/ 	.byte	0x3f
	.zero		1


	//   ....[25]....
        /*021c*/ 	.word	0x0000c2d0
        /*0220*/ 	.word	0x00000007
        /*0224*/ 	.word	0x00000000
        /*0228*/ 	.short	0x010a
        /*022a*/ 	.byte	0x3f
	.zero		1


	//   ....[26]....
        /*022c*/ 	.word	0x0000c320
        /*0230*/ 	.word	0x00000008
        /*0234*/ 	.word	0x00000000
        /*0238*/ 	.short	0x010a
        /*023a*/ 	.byte	0x3f
	.zero		1


	//   ....[27]....
        /*023c*/ 	.word	0x0000c370
        /*0240*/ 	.word	0x0000000b
        /*0244*/ 	.word	0x00000000
        /*0248*/ 	.short	0x010a
        /*024a*/ 	.byte	0x3f
	.zero		1


	//----- nvinfo : EIATTR_NUM_MBARRIERS
	.align		4
.L_35:
        /*024c*/ 	.byte	0x03, 0x38
        /*024e*/ 	.short	0x000a


	//----- nvinfo : EIATTR_EXIT_INSTR_OFFSETS
	.align		4
        /*0250*/ 	.byte	0x04, 0x1c
        /*0252*/ 	.short	(.L_37 - .L_36)


	//   ....[0]....
.L_36:
        /*0254*/ 	.word	0x00000970


	//   ....[1]....
        /*0258*/ 	.word	0x00001190


	//   ....[2]....
        /*025c*/ 	.word	0x0000ab10


	//   ....[3]....
        /*0260*/ 	.word	0x0000b070


	//   ....[4]....
        /*0264*/ 	.word	0x0000c0d0


	//----- nvinfo : EIATTR_MAX_THREADS
	.align		4
.L_37:
        /*0268*/ 	.byte	0x04, 0x05
        /*026a*/ 	.short	(.L_39 - .L_38)
.L_38:
        /*026c*/ 	.word	0x00000180
        /*0270*/ 	.word	0x00000001
        /*0274*/ 	.word	0x00000001


	//----- nvinfo : EIATTR_CRS_STACK_SIZE
	.align		4
.L_39:
        /*0278*/ 	.byte	0x04, 0x1e
        /*027a*/ 	.short	(.L_41 - .L_40)
.L_40:
        /*027c*/ 	.word	0x00000000


	//----- nvinfo : EIATTR_CBANK_PARAM_SIZE
	.align		4
.L_41:
        /*0280*/ 	.byte	0x03, 0x19
        /*0282*/ 	.short	0x0470


	//----- nvinfo : EIATTR_PARAM_CBANK
	.align		4
        /*0284*/ 	.byte	0x04, 0x0a
        /*0286*/ 	.short	(.L_43 - .L_42)
	.align		4
.L_42:
        /*0288*/ 	.word	index@(.nv.constant0._ZN7cutlass13device_kernelINS_4gemm6kernel13GemmUniversalIN4cute5tupleIJiiiiEEENS1_10collective13CollectiveMmaINS1_34MainloopSm90TmaGmmaWarpSpecializedILi4ENS5_IJNS4_1CILi4EEENSA_ILi1EEESC_EEENS1_35KernelTmaWarpSpecializedCooperativeEEENS5_IJNSA_ILi256EEENSA_ILi128EEENSA_ILi32EEEEEENS_10tfloat32_tENS5_IJlSC_lEEESK_SL_NS4_8TiledMMAINS4_8MMA_AtomIJNS4_4SM904GMMA30MMA_64x128x8_F32TF32TF32_SS_TNILNSP_7ScaleInE1ELSR_1EEEEEENS4_6LayoutINS5_IJNSA_ILi2EEESC_SC_EEENS5_IJSC_NSA_ILi0EEESX_EEEEENS5_IJNS4_10UnderscoreES10_S10_EEEEENS4_13SM90_TMA_LOADENS4_14ComposedLayoutINS4_7SwizzleILi3ELi4ELi3EEENS4_18smem_ptr_flag_bitsILi32EEENSU_INS5_IJNSA_ILi8EEESI_EEENS5_IJSI_SC_EEEEEEEvNS4_8identityENS4_23SM90_TMA_LOAD_MULTICASTES1D_vS1E_EENS_8epilogue10collective6detail29Sm90TmaWarpSpecializedAdapterINS1I_15DefaultEpilogueISK_SL_SL_NS1H_6thread17LinearCombinationISK_Li1EffLNS1M_9ScaleType4KindE0ELNS_15FloatRoundStyleE2ESK_EENS1_15EpilogueDefaultEEEEEvvEEEEvNT_6ParamsE)
        /*028c*/ 	.short	0x0210
        /*028e*/ 	.short	0x0470


	//----- nvinfo : EIATTR_SW_WAR
	.align		4
.L_43:
        /*0290*/ 	.byte	0x04, 0x36
        /*0292*/ 	.short	(.L_45 - .L_44)
.L_44:
        /*0294*/ 	.word	0x00000008
.L_45:


//--------------------- .nv.callgraph             --------------------------
	.section	.nv.callgraph,"",@"SHT_CUDA_CALLGRAPH"
	.align	4
	.sectionentsize	8
	.align		4
        /*0000*/ 	.word	0x00000000
	.align		4
        /*0004*/ 	.word	0xffffffff
	.align		4
        /*0008*/ 	.word	index@(_ZN7cutlass13device_kernelINS_4gemm6kernel13GemmUniversalIN4cute5tupleIJiiiiEEENS1_10collective13CollectiveMmaINS1_34MainloopSm90TmaGmmaWarpSpecializedILi4ENS5_IJNS4_1CILi4EEENSA_ILi1EEESC_EEENS1_35KernelTmaWarpSpecializedCooperativeEEENS5_IJNSA_ILi256EEENSA_ILi128EEENSA_ILi32EEEEEENS_10tfloat32_tENS5_IJlSC_lEEESK_SL_NS4_8TiledMMAINS4_8MMA_AtomIJNS4_4SM904GMMA30MMA_64x128x8_F32TF32TF32_SS_TNILNSP_7ScaleInE1ELSR_1EEEEEENS4_6LayoutINS5_IJNSA_ILi2EEESC_SC_EEENS5_IJSC_NSA_ILi0EEESX_EEEEENS5_IJNS4_10UnderscoreES10_S10_EEEEENS4_13SM90_TMA_LOADENS4_14ComposedLayoutINS4_7SwizzleILi3ELi4ELi3EEENS4_18smem_ptr_flag_bitsILi32EEENSU_INS5_IJNSA_ILi8EEESI_EEENS5_IJSI_SC_EEEEEEEvNS4_8identityENS4_23SM90_TMA_LOAD_MULTICASTES1D_vS1E_EENS_8epilogue10collective6detail29Sm90TmaWarpSpecializedAdapterINS1I_15DefaultEpilogueISK_SL_SL_NS1H_6thread17LinearCombinationISK_Li1EffLNS1M_9ScaleType4KindE0ELNS_15FloatRoundStyleE2ESK_EENS1_15EpilogueDefaultEEEEEvvEEEEvNT_6ParamsE)
	.align		4
        /*000c*/ 	.word	index@(__assertfail)
	.align		4
        /*0010*/ 	.word	0x00000000
	.align		4
        /*0014*/ 	.word	0xfffffffe
	.align		4
        /*0018*/ 	.word	0x00000000
	.align		4
        /*001c*/ 	.word	0xfffffffd
	.align		4
        /*0020*/ 	.word	0x00000000
	.align		4
        /*0024*/ 	.word	0xfffffffc


//--------------------- .nv.constant4             --------------------------
	.section	.nv.constant4,"a",@progbits
	.align	8
	.align		8
.nv.constant4:
        /*0000*/ 	.dword	__assertfail
	.align		8
        /*0008*/ 	.dword	__unnamed_1
	.align		8
        /*0010*/ 	.dword	_ZN40_INTERNAL_ee8fa80a_4_k_cu_cdf5a927_190654cuda3std3__45__cpo5beginE
	.align		8
        /*0018*/ 	.dword	_ZN40_INTERNAL_ee8fa80a_4_k_cu_cdf5a927_190654cuda3std3__45__cpo3endE
	.align		8
        /*0020*/ 	.dword	_ZN40_INTERNAL_ee8fa80a_4_k_cu_cdf5a927_190654cuda3std3__45__cpo6cbeginE
	.align		8
        /*0028*/ 	.dword	_ZN40_INTERNAL_ee8fa80a_4_k_cu_cdf5a927_190654cuda3std3__45__cpo4cendE
	.align		8
        /*0030*/ 	.dword	_ZN40_INTERNAL_ee8fa80a_4_k_cu_cdf5a927_190654cuda3std3__442_GLOBAL__N__ee8fa80a_4_k_cu_cdf5a927_190656ignoreE
	.align		8
        /*0038*/ 	.dword	_ZN40_INTERNAL_ee8fa80a_4_k_cu_cdf5a927_190654cuda3std3__419piecewise_constructE
	.align		8
        /*0040*/ 	.dword	_ZN40_INTERNAL_ee8fa80a_4_k_cu_cdf5a927_190654cuda3std3__48in_placeE
	.align		8
        /*0048*/ 	.dword	_ZN40_INTERNAL_ee8fa80a_4_k_cu_cdf5a927_190654cuda3std6ranges3__45__cpo4swapE
	.align		8
        /*0050*/ 	.dword	_ZN40_INTERNAL_ee8fa80a_4_k_cu_cdf5a927_190654cuda3std6ranges3__45__cpo9iter_moveE
	.align		8
        /*0058*/ 	.dword	_ZN40_INTERNAL_ee8fa80a_4_k_cu_cdf5a927_190654cute7productE
	.align		8
        /*0060*/ 	.dword	_ZN40_INTERNAL_ee8fa80a_4_k_cu_cdf5a927_190654cute1_E
	.align		8
        /*0068*/ 	.dword	$str$22
	.align		8
        /*0070*/ 	.dword	$str$23


//--------------------- .text._ZN7cutlass13device_kernelINS_4gemm6kernel13GemmUniversalIN4cute5tupleIJiiiiEEENS1_10collective13CollectiveMmaINS1_34MainloopSm90TmaGmmaWarpSpecializedILi4ENS5_IJNS4_1CILi4EEENSA_ILi1EEESC_EEENS1_35KernelTmaWarpSpecializedCooperativeEEENS5_IJNSA_ILi256EEENSA_ILi128EEENSA_ILi32EEEEEENS_10tfloat32_tENS5_IJlSC_lEEESK_SL_NS4_8TiledMMAINS4_8MMA_AtomIJNS4_4SM904GMMA30MMA_64x128x8_F32TF32TF32_SS_TNILNSP_7ScaleInE1ELSR_1EEEEEENS4_6LayoutINS5_IJNSA_ILi2EEESC_SC_EEENS5_IJSC_NSA_ILi0EEESX_EEEEENS5_IJNS4_10UnderscoreES10_S10_EEEEENS4_13SM90_TMA_LOADENS4_14ComposedLayoutINS4_7SwizzleILi3ELi4ELi3EEENS4_18smem_ptr_flag_bitsILi32EEENSU_INS5_IJNSA_ILi8EEESI_EEENS5_IJSI_SC_EEEEEEEvNS4_8identityENS4_23SM90_TMA_LOAD_MULTICASTES1D_vS1E_EENS_8epilogue10collective6detail29Sm90TmaWarpSpecializedAdapterINS1I_15DefaultEpilogueISK_SL_SL_NS1H_6thread17LinearCombinationISK_Li1EffLNS1M_9ScaleType4KindE0ELNS_15FloatRoundStyleE2ESK_EENS1_15EpilogueDefaultEEEEEvvEEEEvNT_6ParamsE --------------------------
	.section	.text._ZN7cutlass13device_kernelINS_4gemm6kernel13GemmUniversalIN4cute5tupleIJiiiiEEENS1_10collective13CollectiveMmaINS1_34MainloopSm90TmaGmmaWarpSpecializedILi4ENS5_IJNS4_1CILi4EEENSA_ILi1EEESC_EEENS1_35KernelTmaWarpSpecializedCooperativeEEENS5_IJNSA_ILi256EEENSA_ILi128EEENSA_ILi32EEEEEENS_10tfloat32_tENS5_IJlSC_lEEESK_SL_NS4_8TiledMMAINS4_8MMA_AtomIJNS4_4SM904GMMA30MMA_64x128x8_F32TF32TF32_SS_TNILNSP_7ScaleInE1ELSR_1EEEEEENS4_6LayoutINS5_IJNSA_ILi2EEESC_SC_EEENS5_IJSC_NSA_ILi0EEESX_EEEEENS5_IJNS4_10UnderscoreES10_S10_EEEEENS4_13SM90_TMA_LOADENS4_14ComposedLayoutINS4_7SwizzleILi3ELi4ELi3EEENS4_18smem_ptr_flag_bitsILi32EEENSU_INS5_IJNSA_ILi8EEESI_EEENS5_IJSI_SC_EEEEEEEvNS4_8identityENS4_23SM90_TMA_LOAD_MULTICASTES1D_vS1E_EENS_8epilogue10collective6detail29Sm90TmaWarpSpecializedAdapterINS1I_15DefaultEpilogueISK_SL_SL_NS1H_6thread17LinearCombinationISK_Li1EffLNS1M_9ScaleType4KindE0ELNS_15FloatRoundStyleE2ESK_EENS1_15EpilogueDefaultEEEEEvvEEEEvNT_6ParamsE,"ax",@progbits
	.align	128
.text._ZN7cutlass13device_kernelINS_4gemm6kernel13GemmUniversalIN4cute5tupleIJiiiiEEENS1_10collective13CollectiveMmaINS1_34MainloopSm90TmaGmmaWarpSpecializedILi4ENS5_IJNS4_1CILi4EEENSA_ILi1EEESC_EEENS1_35KernelTmaWarpSpecializedCooperativeEEENS5_IJNSA_ILi256EEENSA_ILi128EEENSA_ILi32EEEEEENS_10tfloat32_tENS5_IJlSC_lEEESK_SL_NS4_8TiledMMAINS4_8MMA_AtomIJNS4_4SM904GMMA30MMA_64x128x8_F32TF32TF32_SS_TNILNSP_7ScaleInE1ELSR_1EEEEEENS4_6LayoutINS5_IJNSA_ILi2EEESC_SC_EEENS5_IJSC_NSA_ILi0EEESX_EEEEENS5_IJNS4_10UnderscoreES10_S10_EEEEENS4_13SM90_TMA_LOADENS4_14ComposedLayoutINS4_7SwizzleILi3ELi4ELi3EEENS4_18smem_ptr_flag_bitsILi32EEENSU_INS5_IJNSA_ILi8EEESI_EEENS5_IJSI_SC_EEEEEEEvNS4_8identityENS4_23SM90_TMA_LOAD_MULTICASTES1D_vS1E_EENS_8epilogue10collective6detail29Sm90TmaWarpSpecializedAdapterINS1I_15DefaultEpilogueISK_SL_SL_NS1H_6thread17LinearCombinationISK_Li1EffLNS1M_9ScaleType4KindE0ELNS_15FloatRoundStyleE2ESK_EENS1_15EpilogueDefaultEEEEEvvEEEEvNT_6ParamsE:
        .type           _ZN7cutlass13device_kernelINS_4gemm6kernel13GemmUniversalIN4cute5tupleIJiiiiEEENS1_10collective13CollectiveMmaINS1_34MainloopSm90TmaGmmaWarpSpecializedILi4ENS5_IJNS4_1CILi4EEENSA_ILi1EEESC_EEENS1_35KernelTmaWarpSpecializedCooperativeEEENS5_IJNSA_ILi256EEENSA_ILi128EEENSA_ILi32EEEEEENS_10tfloat32_tENS5_IJlSC_lEEESK_SL_NS4_8TiledMMAINS4_8MMA_AtomIJNS4_4SM904GMMA30MMA_64x128x8_F32TF32TF32_SS_TNILNSP_7ScaleInE1ELSR_1EEEEEENS4_6LayoutINS5_IJNSA_ILi2EEESC_SC_EEENS5_IJSC_NSA_ILi0EEESX_EEEEENS5_IJNS4_10UnderscoreES10_S10_EEEEENS4_13SM90_TMA_LOADENS4_14ComposedLayoutINS4_7SwizzleILi3ELi4ELi3EEENS4_18smem_ptr_flag_bitsILi32EEENSU_INS5_IJNSA_ILi8EEESI_EEENS5_IJSI_SC_EEEEEEEvNS4_8identityENS4_23SM90_TMA_LOAD_MULTICASTES1D_vS1E_EENS_8epilogue10collective6detail29Sm90TmaWarpSpecializedAdapterINS1I_15DefaultEpilogueISK_SL_SL_NS1H_6thread17LinearCombinationISK_Li1EffLNS1M_9ScaleType4KindE0ELNS_15FloatRoundStyleE2ESK_EENS1_15EpilogueDefaultEEEEEvvEEEEvNT_6ParamsE,@function
        .size           _ZN7cutlass13device_kernelINS_4gemm6kernel13GemmUniversalIN4cute5tupleIJiiiiEEENS1_10collective13CollectiveMmaINS1_34MainloopSm90TmaGmmaWarpSpecializedILi4ENS5_IJNS4_1CILi4EEENSA_ILi1EEESC_EEENS1_35KernelTmaWarpSpecializedCooperativeEEENS5_IJNSA_ILi256EEENSA_ILi128EEENSA_ILi32EEEEEENS_10tfloat32_tENS5_IJlSC_lEEESK_SL_NS4_8TiledMMAINS4_8MMA_AtomIJNS4_4SM904GMMA30MMA_64x128x8_F32TF32TF32_SS_TNILNSP_7ScaleInE1ELSR_1EEEEEENS4_6LayoutINS5_IJNSA_ILi2EEESC_SC_EEENS5_IJSC_NSA_ILi0EEESX_EEEEENS5_IJNS4_10UnderscoreES10_S10_EEEEENS4_13SM90_TMA_LOADENS4_14ComposedLayoutINS4_7SwizzleILi3ELi4ELi3EEENS4_18smem_ptr_flag_bitsILi32EEENSU_INS5_IJNSA_ILi8EEESI_EEENS5_IJSI_SC_EEEEEEEvNS4_8identityENS4_23SM90_TMA_LOAD_MULTICASTES1D_vS1E_EENS_8epilogue10collective6detail29Sm90TmaWarpSpecializedAdapterINS1I_15DefaultEpilogueISK_SL_SL_NS1H_6thread17LinearCombinationISK_Li1EffLNS1M_9ScaleType4KindE0ELNS_15FloatRoundStyleE2ESK_EENS1_15EpilogueDefaultEEEEEvvEEEEvNT_6ParamsE,(.L_x_323 - _ZN7cutlass13device_kernelINS_4gemm6kernel13GemmUniversalIN4cute5tupleIJiiiiEEENS1_10collective13CollectiveMmaINS1_34MainloopSm90TmaGmmaWarpSpecializedILi4ENS5_IJNS4_1CILi4EEENSA_ILi1EEESC_EEENS1_35KernelTmaWarpSpecializedCooperativeEEENS5_IJNSA_ILi256EEENSA_ILi128EEENSA_ILi32EEEEEENS_10tfloat32_tENS5_IJlSC_lEEESK_SL_NS4_8TiledMMAINS4_8MMA_AtomIJNS4_4SM904GMMA30MMA_64x128x8_F32TF32TF32_SS_TNILNSP_7ScaleInE1ELSR_1EEEEEENS4_6LayoutINS5_IJNSA_ILi2EEESC_SC_EEENS5_IJSC_NSA_ILi0EEESX_EEEEENS5_IJNS4_10UnderscoreES10_S10_EEEEENS4_13SM90_TMA_LOADENS4_14ComposedLayoutINS4_7SwizzleILi3ELi4ELi3EEENS4_18smem_ptr_flag_bitsILi32EEENSU_INS5_IJNSA_ILi8EEESI_EEENS5_IJSI_SC_EEEEEEEvNS4_8identityENS4_23SM90_TMA_LOAD_MULTICASTES1D_vS1E_EENS_8epilogue10collective6detail29Sm90TmaWarpSpecializedAdapterINS1I_15DefaultEpilogueISK_SL_SL_NS1H_6thread17LinearCombinationISK_Li1EffLNS1M_9ScaleType4KindE0ELNS_15FloatRoundStyleE2ESK_EENS1_15EpilogueDefaultEEEEEvvEEEEvNT_6ParamsE)
        .other          _ZN7cutlass13device_kernelINS_4gemm6kernel13GemmUniversalIN4cute5tupleIJiiiiEEENS1_10collective13CollectiveMmaINS1_34MainloopSm90TmaGmmaWarpSpecializedILi4ENS5_IJNS4_1CILi4EEENSA_ILi1EEESC_EEENS1_35KernelTmaWarpSpecializedCooperativeEEENS5_IJNSA_ILi256EEENSA_ILi128EEENSA_ILi32EEEEEENS_10tfloat32_tENS5_IJlSC_lEEESK_SL_NS4_8TiledMMAINS4_8MMA_AtomIJNS4_4SM904GMMA30MMA_64x128x8_F32TF32TF32_SS_TNILNSP_7ScaleInE1ELSR_1EEEEEENS4_6LayoutINS5_IJNSA_ILi2EEESC_SC_EEENS5_IJSC_NSA_ILi0EEESX_EEEEENS5_IJNS4_10UnderscoreES10_S10_EEEEENS4_13SM90_TMA_LOADENS4_14ComposedLayoutINS4_7SwizzleILi3ELi4ELi3EEENS4_18smem_ptr_flag_bitsILi32EEENSU_INS5_IJNSA_ILi8EEESI_EEENS5_IJSI_SC_EEEEEEEvNS4_8identityENS4_23SM90_TMA_LOAD_MULTICASTES1D_vS1E_EENS_8epilogue10collective6detail29Sm90TmaWarpSpecializedAdapterINS1I_15DefaultEpilogueISK_SL_SL_NS1H_6thread17LinearCombinationISK_Li1EffLNS1M_9ScaleType4KindE0ELNS_15FloatRoundStyleE2ESK_EENS1_15EpilogueDefaultEEEEEvvEEEEvNT_6ParamsE,@"STO_CUDA_ENTRY STV_DEFAULT"
_ZN7cutlass13device_kernelINS_4gemm6kernel13GemmUniversalIN4cute5tupleIJiiiiEEENS1_10collective13CollectiveMmaINS1_34MainloopSm90TmaGmmaWarpSpecializedILi4ENS5_IJNS4_1CILi4EEENSA_ILi1EEESC_EEENS1_35KernelTmaWarpSpecializedCooperativeEEENS5_IJNSA_ILi256EEENSA_ILi128EEENSA_ILi32EEEEEENS_10tfloat32_tENS5_IJlSC_lEEESK_SL_NS4_8TiledMMAINS4_8MMA_AtomIJNS4_4SM904GMMA30MMA_64x128x8_F32TF32TF32_SS_TNILNSP_7ScaleInE1ELSR_1EEEEEENS4_6LayoutINS5_IJNSA_ILi2EEESC_SC_EEENS5_IJSC_NSA_ILi0EEESX_EEEEENS5_IJNS4_10UnderscoreES10_S10_EEEEENS4_13SM90_TMA_LOADENS4_14ComposedLayoutINS4_7SwizzleILi3ELi4ELi3EEENS4_18smem_ptr_flag_bitsILi32EEENSU_INS5_IJNSA_ILi8EEESI_EEENS5_IJSI_SC_EEEEEEEvNS4_8identityENS4_23SM90_TMA_LOAD_MULTICASTES1D_vS1E_EENS_8epilogue10collective6detail29Sm90TmaWarpSpecializedAdapterINS1I_15DefaultEpilogueISK_SL_SL_NS1H_6thread17LinearCombinationISK_Li1EffLNS1M_9ScaleType4KindE0ELNS_15FloatRoundStyleE2ESK_EENS1_15EpilogueDefaultEEEEEvvEEEEvNT_6ParamsE:
[----:B------:R-:W0:Y:S01]  /*0000*/  LDC R1, c[0x0][0x28] ;  /* 0x00000a00ff017b82 */ /* 0x000e220000000800 */
[----:B------:R-:W1:Y:S01]  /*0010*/  S2R R18, SR_TID.X ;  /* 0x0000000000127919 */ /* 0x000e620000002100 */
[----:B------:R-:W-:Y:S01]  /*0020*/  ELECT P0, URZ, PT ;  /* 0x00000000003f782f */ /* 0x000fe20003800000 */
[----:B------:R-:W-:Y:S01]  /*0030*/  BSSY B0, `(.L_x_0) ;  /* 0x000000f000007945 */ /* 0x000fe20003800000 */
[--C-:B-1----:R-:W-:Y:S02]  /*0040*/  SHF.R.U32.HI R0, RZ, 0x5, R18.reuse ;  /* 0x00000005ff007819 */ /* 0x102fe40000011612 */
[----:B------:R-:W-:-:S03]  /*0050*/  SHF.R.U32.HI R3, RZ, 0x7, R18 ;  /* 0x00000007ff037819 */ /* 0x000fc60000011612 */
[----:B------:R-:W1:Y:S04]  /*0060*/  SHFL.IDX PT, R2, R0, RZ, 0x1f ;  /* 0x00001fff00027589 */ /* 0x000e6800000e0000 */
[----:B------:R2:W3:Y:S01]  /*0070*/  SHFL.IDX PT, R5, R3, RZ, 0x1f ;  /* 0x00001fff03057589 */ /* 0x0004e200000e0000 */
[----:B-1----:R-:W-:-:S13]  /*0080*/  ISETP.NE.OR P0, PT, R2, RZ, !P0 ;  /* 0x000000ff0200720c */ /* 0x002fda0004705670 */
[----:B0-23--:R-:W-:Y:S05]  /*0090*/  @P0 BRA `(.L_x_1) ;  /* 0x0000000000200947 */ /* 0x00dfea0003800000 */
[----:B------:R-:W-:Y:S02]  /*00a0*/  ULDC.64 UR4, c[0x0][0x198] ;  /* 0x0000660000047ab9 */ /* 0x000fe40000000a00 */
[----:B------:R-:W-:Y:S02]  /*00b0*/  UIADD3 UR6, UP0, UR4, 0xf0, URZ ;  /* 0x000000f004067890 */ /* 0x000fe4000ff1e03f */
[----:B------:R-:W-:Y:S02]  /*00c0*/  UIADD3 UR4, UP1, UR4, 0x1f0, URZ ;  /* 0x000001f004047890 */ /* 0x000fe4000ff3e03f */
[----:B------:R-:W-:Y:S02]  /*00d0*/  UIADD3.X UR7, URZ, UR5, URZ, UP0, !UPT ;  /* 0x000000053f077290 */ /* 0x000fe400087fe43f */
[----:B------:R-:W-:-:S07]  /*00e0*/  UIADD3.X UR5, URZ, UR5, URZ, UP1, !UPT ;  /* 0x000000053f057290 */ /* 0x000fce0008ffe43f */
[----:B------:R0:W-:Y:S02]  /*00f0*/  UTMACCTL.PF [UR6] ;  /* 0x00000000060079b9 */ /* 0x0001e40008040000 */
[----:B------:R0:W-:Y:S02]  /*0100*/  UTMACCTL.PF [UR4] ;  /* 0x00000000040079b9 */ /* 0x0001e40008040000 */
[----:B0-----:R-:W-:Y:S01]  /*0110*/  NOP ;  /* 0x0000000000007918 */ /* 0x001fe20000000000 */
.L_x_1:
[----:B------:R-:W-:Y:S05]  /*0120*/  BSYNC B0 ;  /* 0x0000000000007941 */ /* 0x000fea0003800000 */
.L_x_0:
[----:B------:R-:W0:Y:S02]  /*0130*/  SHFL.IDX PT, R3, R0, RZ, 0x1f ;  /* 0x00001fff00037589 */ /* 0x000e2400000e0000 */
[----:B0-----:R-:W-:-:S13]  /*0140*/  ISETP.NE.AND P0, PT, R3, RZ, PT ;  /* 0x000000ff0300720c */ /* 0x001fda0003f05270 */
[----:B------:R-:W-:Y:S05]  /*0150*/  @P0 BRA `(.L_x_2) ;  /* 0x0000000000580947 */ /* 0x000fea0003800000 */
[----:B------:R-:W0:Y:S01]  /*0160*/  S2UR UR8, SR_CgaCtaId ;  /* 0x00000000000879c3 */ /* 0x000e220000008800 */
[----:B------:R-:W-:Y:S01]  /*0170*/  UMOV UR4, 0x400 ;  /* 0x0000040000047882 */ /* 0x000fe20000000000 */
[----:B------:R-:W-:Y:S01]  /*0180*/  UMOV UR5, 0x1 ;  /* 0x0000000100057882 */ /* 0x000fe20000000000 */
[----:B------:R-:W-:Y:S01]  /*0190*/  UMOV UR6, 0x8 ;  /* 0x0000000800067882 */ /* 0x000fe20000000000 */
[----:B------:R-:W-:Y:S01]  /*01a0*/  ELECT P0, URZ, PT ;  /* 0x00000000003f782f */ /* 0x000fe20003800000 */
[----:B------:R-:W-:-:S04]  /*01b0*/  UIADD3 UR6, -UR6, 0x100000, URZ ;  /* 0x0010000006067890 */ /* 0x000fc8000fffe13f */
[----:B------:R-:W-:Y:S02]  /*01c0*/  USHF.L.U32 UR7, UR6, 0xb, URZ ;  /* 0x0000000b06077899 */ /* 0x000fe4000800063f */
[----:B------:R-:W-:Y:S02]  /*01d0*/  USHF.L.U32 UR6, UR6, 0x1, URZ ;  /* 0x0000000106067899 */ /* 0x000fe4000800063f */
[----:B0-----:R-:W-:Y:S02]  /*01e0*/  ULEA UR8, UR8, UR4, 0x18 ;  /* 0x0000000408087291 */ /* 0x001fe4000f8ec03f */
[----:B------:R-:W-:-:S04]  /*01f0*/  UIADD3 UR4, -UR5, 0x100000, URZ ;  /* 0x0010000005047890 */ /* 0x000fc8000fffe13f */
[----:B------:R-:W-:Y:S02]  /*0200*/  USHF.L.U32 UR5, UR4, 0xb, URZ ;  /* 0x0000000b04057899 */ /* 0x000fe4000800063f */
[----:B------:R-:W-:Y:S01]  /*0210*/  USHF.L.U32 UR4, UR4, 0x1, URZ ;  /* 0x0000000104047899 */ /* 0x000fe2000800063f */
[----:B------:R-:W0:Y:S11]  /*0220*/  FENCE.VIEW.ASYNC.S ;  /* 0x00000000000073c6 */ /* 0x000e360000000000 */
[----:B0-----:R0:W1:Y:S01]  /*0230*/  SYNCS.EXCH.64 URZ, [UR8], UR4 ;  /* 0x00000004083f75b2 */ /* 0x0010620008000100 */
[----:B------:R0:W2:Y:S01]  /*0240*/  SYNCS.EXCH.64 URZ, [UR8+0x20], UR6 ;  /* 0x00002006083f75b2 */ /* 0x0000a20008000100 */
[----:B------:R0:W3:Y:S01]  /*0250*/  SYNCS.EXCH.64 URZ, [UR8+0x8], UR4 ;  /* 0x00000804083f75b2 */ /* 0x0000e20008000100 */
[----:B------:R0:W4:Y:S01]  /*0260*/  SYNCS.EXCH.64 URZ, [UR8+0x28], UR6 ;  /* 0x00002806083f75b2 */ /* 0x0001220008000100 */
[----:B------:R0:W0:Y:S01]  /*0270*/  SYNCS.EXCH.64 URZ, [UR8+0x10], UR4 ;  /* 0x00001004083f75b2 */ /* 0x0000220008000100 */
[----:B------:R0:W0:Y:S01]  /*0280*/  SYNCS.EXCH.64 URZ, [UR8+0x30], UR6 ;  /* 0x00003006083f75b2 */ /* 0x0000220008000100 */
[----:B------:R0:W0:Y:S01]  /*0290*/  SYNCS.EXCH.64 URZ, [UR8+0x18], UR4 ;  /* 0x00001804083f75b2 */ /* 0x0000220008000100 */
[----:B------:R0:W0:Y:S01]  /*02a0*/  SYNCS.EXCH.64 URZ, [UR8+0x38], UR6 ;  /* 0x00003806083f75b2 */ /* 0x0000220008000100 */
[----:B------:R-:W-:Y:S01]  /*02b0*/  NOP ;  /* 0x0000000000007918 */ /* 0x000fe20000000000 */
.L_x_2:
[----:B------:R-:W-:Y:S01]  /*02c0*/  SHF.R.S32.HI R7, RZ, 0x1f, R18 ;  /* 0x0000001fff077819 */ /* 0x000fe20000011412 */
[----:B------:R-:W5:Y:S01]  /*02d0*/  SHFL.IDX PT, R0, R0, RZ, 0x1f ;  /* 0x00001fff00007589 */ /* 0x000f6200000e0000 */
[----:B0-----:R-:W0:Y:S01]  /*02e0*/  S2UR UR8, SR_CTAID.X ;  /* 0x00000000000879c3 */ /* 0x001e220000002500 */
[----:B------:R-:W-:Y:S02]  /*02f0*/  ELECT P0, URZ, PT ;  /* 0x00000000003f782f */ /* 0x000fe40003800000 */
[----:B------:R-:W-:Y:S01]  /*0300*/  LEA.HI R7, R7, R18, RZ, 0x7 ;  /* 0x0000001207077211 */ /* 0x000fe200078f38ff */
[----:B------:R-:W1:Y:S01]  /*0310*/  S2R R4, SR_CTAID.Y ;  /* 0x0000000000047919 */ /* 0x000e620000002600 */
[----:B------:R-:W-:Y:S01]  /*0320*/  SHF.R.S32.HI R8, RZ, 0x1f, R3 ;  /* 0x0000001fff087819 */ /* 0x000fe20000011403 */
[----:B------:R-:W-:Y:S01]  /*0330*/  ULDC UR4, c[0x0][0x150] ;  /* 0x0000540000047ab9 */ /* 0x000fe20000000800 */
[----:B------:R-:W-:Y:S01]  /*0340*/  LOP3.LUT R7, R7, 0xffffff80, RZ, 0xc0, !PT ;  /* 0xffffff8007077812 */ /* 0x000fe200078ec0ff */
[----:B------:R-:W-:Y:S01]  /*0350*/  NOP ;  /* 0x0000000000007918 */ /* 0x000fe20000000000 */
[----:B------:R-:W-:Y:S01]  /*0360*/  LEA.HI R8, R8, R3, RZ, 0x2 ;  /* 0x0000000308087211 */ /* 0x000fe200078f10ff */
[----:B------:R-:W2:Y:S01]  /*0370*/  LDC R10, c[0x0][0x144] ;  /* 0x00005100ff0a7b82 */ /* 0x000ea20000000800 */
[----:B------:R-:W-:Y:S01]  /*0380*/  NOP ;  /* 0x0000000000007918 */ /* 0x000fe20000000000 */
[----:B------:R-:W-:Y:S01]  /*0390*/  IMAD.IADD R6, R18, 0x1, -R7 ;  /* 0x0000000112067824 */ /* 0x000fe200078e0a07 */
[----:B------:R-:W-:Y:S01]  /*03a0*/  LOP3.LUT R8, R8, 0x3ffffffc, RZ, 0xc0, !PT ;  /* 0x3ffffffc08087812 */ /* 0x000fe200078ec0ff */
[----:B------:R-:W-:Y:S01]  /*03b0*/  IMAD.MOV.U32 R22, RZ, RZ, 0x1 ;  /* 0x00000001ff167424 */ /* 0x000fe200078e00ff */
[----:B------:R-:W-:-:S02]  /*03c0*/  ISETP.NE.AND P3, PT, R5, RZ, PT ;  /* 0x000000ff0500720c */ /* 0x000fc40003f65270 */
[----:B------:R-:W-:Y:S01]  /*03d0*/  SHF.R.S32.HI R7, RZ, 0x1f, R6 ;  /* 0x0000001fff077819 */ /* 0x000fe20000011406 */
[----:B------:R-:W-:Y:S01]  /*03e0*/  IMAD.IADD R8, R3, 0x1, -R8 ;  /* 0x0000000103087824 */ /* 0x000fe200078e0a08 */
[----:B------:R-:W3:Y:S02]  /*03f0*/  LDC R12, c[0x0][0x140] ;  /* 0x00005000ff0c7b82 */ /* 0x000ee40000000800 */
[----:B------:R-:W-:Y:S02]  /*0400*/  LEA.HI R7, R7, R6, RZ, 0x3 ;  /* 0x0000000607077211 */ /* 0x000fe400078f18ff */
[----:B-----5:R-:W-:Y:S02]  /*0410*/  ISETP.NE.OR P0, PT, R0, RZ, !P0 ;  /* 0x000000ff0000720c */ /* 0x020fe40004705670 */
[--C-:B------:R-:W-:Y:S02]  /*0420*/  SHF.R.S32.HI R0, RZ, 0x3, R7.reuse ;  /* 0x00000003ff007819 */ /* 0x100fe40000011407 */
[----:B------:R-:W-:-:S02]  /*0430*/  SHF.R.S32.HI R7, RZ, 0x1f, R7 ;  /* 0x0000001fff077819 */ /* 0x000fc40000011407 */
[----:B0-----:R-:W-:Y:S02]  /*0440*/  I2FP.F32.U32 R9, UR8 ;  /* 0x0000000800097c45 */ /* 0x001fe40008201000 */
[----:B------:R-:W-:-:S03]  /*0450*/  LEA.HI R7, R7, R0, RZ, 0x2 ;  /* 0x0000000007077211 */ /* 0x000fc600078f10ff */
[----:B------:R-:W-:Y:S01]  /*0460*/  FMUL R9, R9, UR4 ;  /* 0x0000000409097c20 */ /* 0x000fe20008400000 */
[----:B------:R-:W-:Y:S01]  /*0470*/  LOP3.LUT R7, R7, 0xfffffffc, RZ, 0xc0, !PT ;  /* 0xfffffffc07077812 */ /* 0x000fe200078ec0ff */
[----:B------:R-:W-:Y:S01]  /*0480*/  VOTEU.ALL UP0, P0 ;  /* 0x00000000003f7886 */ /* 0x000fe20000000000 */
[----:B-1----:R-:W-:Y:S01]  /*0490*/  I2FP.F32.U32 R11, R4 ;  /* 0x00000004000b7245 */ /* 0x002fe20000201000 */
[----:B------:R-:W-:Y:S01]  /*04a0*/  ULDC UR4, c[0x0][0x154] ;  /* 0x0000550000047ab9 */ /* 0x000fe20000000800 */
[----:B------:R-:W-:Y:S01]  /*04b0*/  VOTEU.ALL UP1, P0 ;  /* 0x00000000003f7886 */ /* 0x000fe20000020000 */
[----:B------:R-:W-:Y:S01]  /*04c0*/  IMAD.IADD R7, R0, 0x1, -R7 ;  /* 0x0000000100077824 */ /* 0x000fe200078e0a07 */
[----:B------:R-:W0:Y:S01]  /*04d0*/  F2I.U32.TRUNC.NTZ R9, R9 ;  /* 0x0000000900097305 */ /* 0x000e22000020f000 */
[----:B------:R-:W1:Y:S01]  /*04e0*/  @!UP0 S2UR UR7, SR_CgaCtaId ;  /* 0x00000000000789c3 */ /* 0x000e620000008800 */
[----:B------:R-:W-:Y:S01]  /*04f0*/  @!UP0 UMOV UR6, 0x400 ;  /* 0x0000040000068882 */ /* 0x000fe20000000000 */
[----:B------:R-:W-:Y:S01]  /*0500*/  IMAD R8, R8, 0x4, R7 ;  /* 0x0000000408087824 */ /* 0x000fe200078e0207 */
[----:B---3--:R-:W-:-:S04]  /*0510*/  ISETP.EQ.U32.AND P2, PT, R12, 0x1, PT ;  /* 0x000000010c00780c */ /* 0x008fc80003f42070 */
[----:B------:R-:W-:-:S04]  /*0520*/  SHF.R.S32.HI R3, RZ, 0x1f, R8 ;  /* 0x0000001fff037819 */ /* 0x000fc80000011408 */
[----:B------:R-:W-:Y:S01]  /*0530*/  LEA.HI R0, R3, R8, RZ, 0x2 ;  /* 0x0000000803007211 */ /* 0x000fe200078f10ff */
[----:B0-----:R-:W-:-:S03]  /*0540*/  IMAD.MOV R7, RZ, RZ, -R9 ;  /* 0x000000ffff077224 */ /* 0x001fc600078e0a09 */
[----:B------:R-:W-:Y:S01]  /*0550*/  LOP3.LUT R9, R0, 0xfffffffc, RZ, 0xc0, !PT ;  /* 0xfffffffc00097812 */ /* 0x000fe200078ec0ff */
[----:B--2---:R-:W-:Y:S02]  /*0560*/  IMAD R3, R10, R7, UR8 ;  /* 0x000000080a037e24 */ /* 0x004fe4000f8e0207 */
[----:B------:R-:W-:Y:S02]  /*0570*/  FMUL R10, R11, UR4 ;  /* 0x000000040b0a7c20 */ /* 0x000fe40008400000 */
[C---:B------:R-:W-:Y:S01]  /*0580*/  IMAD.IADD R0, R8.reuse, 0x1, -R9 ;  /* 0x0000000108007824 */ /* 0x040fe200078e0a09 */
[----:B------:R-:W0:Y:S01]  /*0590*/  LDC R7, c[0x0][0x148] ;  /* 0x00005200ff077b82 */ /* 0x000e220000000800 */
[----:B------:R-:W-:Y:S01]  /*05a0*/  SHF.R.S32.HI R9, RZ, 0x1f, R2 ;  /* 0x0000001fff097819 */ /* 0x000fe20000011402 */
[----:B------:R-:W-:Y:S01]  /*05b0*/  IMAD.SHL.U32 R11, R8, 0x4, RZ ;  /* 0x00000004080b7824 */ /* 0x000fe200078e00ff */
[----:B------:R-:W-:Y:S01]  /*05c0*/  UMOV UR4, 0x20 ;  /* 0x0000002000047882 */ /* 0x000fe20000000000 */
[----:B------:R-:W-:Y:S01]  /*05d0*/  ISETP.NE.AND P4, PT, R0, R3, PT ;  /* 0x000000030000720c */ /* 0x000fe20003f85270 */
[----:B------:R-:W2:Y:S01]  /*05e0*/  F2I.U32.TRUNC.NTZ R10, R10 ;  /* 0x0000000a000a7305 */ /* 0x000ea2000020f000 */
[----:B------:R-:W-:Y:S01]  /*05f0*/  LEA.HI R9, R9, R2, RZ, 0x2 ;  /* 0x0000000209097211 */ /* 0x000fe200078f10ff */
[----:B------:R-:W-:-:S04]  /*0600*/  @!UP0 UIADD3 UR4, -UR4, 0x100000, URZ ;  /* 0x0010000004048890 */ /* 0x000fc8000fffe13f */
[----:B------:R-:W-:Y:S02]  /*0610*/  @!UP0 USHF.L.U32 UR5, UR4, 0xb, URZ ;  /* 0x0000000b04058899 */ /* 0x000fe4000800063f */
[----:B------:R-:W-:Y:S01]  /*0620*/  @!UP0 USHF.L.U32 UR4, UR4, 0x1, URZ ;  /* 0x0000000104048899 */ /* 0x000fe2000800063f */
[----:B------:R-:W-:Y:S01]  /*0630*/  LOP3.LUT R152, R8, 0xc, R11, 0x78, !PT ;  /* 0x0000000c08987812 */ /* 0x000fe200078e780b */
[----:B-1----:R-:W-:Y:S01]  /*0640*/  @!UP0 ULEA UR6, UR7, UR6, 0x18 ;  /* 0x0000000607068291 */ /* 0x002fe2000f8ec03f */
[----:B------:R-:W-:Y:S01]  /*0650*/  LOP3.LUT R9, R9, 0xfffffffc, RZ, 0xc0, !PT ;  /* 0xfffffffc09097812 */ /* 0x000fe200078ec0ff */
[----:B------:R-:W-:Y:S01]  /*0660*/  VOTEU.ALL UP0, P0 ;  /* 0x00000000003f7886 */ /* 0x000fe20000000000 */
[----:B------:R-:W-:Y:S01]  /*0670*/  LOP3.LUT P0, RZ, R6, 0x7, RZ, 0xc0, !PT ;  /* 0x0000000706ff7812 */ /* 0x000fe2000780c0ff */
[----:B------:R-:W-:Y:S02]  /*0680*/  VIADD R6, R5, 0xffffffff ;  /* 0xffffffff05067836 */ /* 0x000fe40000000000 */
[----:B------:R-:W-:Y:S01]  /*0690*/  IMAD.IADD R0, R2, 0x1, -R9 ;  /* 0x0000000102007824 */ /* 0x000fe200078e0a09 */
[----:B------:R-:W-:-:S02]  /*06a0*/  ISETP.LT.U32.AND P0, PT, R152, 0x4, !P0 ;  /* 0x000000049800780c */ /* 0x000fc40004701070 */
[----:B------:R-:W-:Y:S01]  /*06b0*/  @P4 SHF.R.S32.HI R9, RZ, 0x1f, R152 ;  /* 0x0000001fff094819 */ /* 0x000fe20000011498 */
[----:B--2---:R-:W-:Y:S01]  /*06c0*/  IMAD.MOV R24, RZ, RZ, -R10 ;  /* 0x000000ffff187224 */ /* 0x004fe200078e0a0a */
[C---:B------:R-:W-:Y:S01]  /*06d0*/  ISETP.NE.AND P1, PT, R0.reuse, 0x3, PT ;  /* 0x000000030000780c */ /* 0x040fe20003f25270 */
[----:B------:R-:W1:Y:S02]  /*06e0*/  FENCE.VIEW.ASYNC.S ;  /* 0x00000000000073c6 */ /* 0x000e640000000000 */
[----:B-1----:R1:W2:Y:S01]  /*06f0*/  @!UP0 SYNCS.EXCH.64 URZ, [UR6+0x50], UR4 ;  /* 0x00005004063f85b2 */ /* 0x0022a20008000100 */
[----:B------:R-:W-:Y:S01]  /*0700*/  @P4 LEA.HI R9, R9, R152, RZ, 0x2 ;  /* 0x0000009809094211 */ /* 0x000fe200078f10ff */
[----:B0-----:R-:W-:Y:S01]  /*0710*/  IMAD R2, R7, R24, R4 ;  /* 0x0000001807027224 */ /* 0x001fe200078e0204 */
[----:B------:R-:W-:Y:S02]  /*0720*/  ISETP.EQ.OR P1, PT, R0, RZ, !P1 ;  /* 0x000000ff0000720c */ /* 0x000fe40004f22670 */
[----:B------:R-:W-:-:S02]  /*0730*/  @P4 SHF.R.S32.HI R9, RZ, 0x2, R9 ;  /* 0x00000002ff094819 */ /* 0x000fc40000011409 */
[----:B------:R-:W-:Y:S02]  /*0740*/  ISETP.EQ.AND P1, PT, R5, RZ, P1 ;  /* 0x000000ff0500720c */ /* 0x000fe40000f22270 */
[----:B------:R-:W-:Y:S02]  /*0750*/  @P4 ISETP.NE.AND P5, PT, R9, R2, PT ;  /* 0x000000020900420c */ /* 0x000fe40003fa5270 */
[----:B------:R-:W-:Y:S02]  /*0760*/  ISETP.GE.U32.AND P6, PT, R6, 0x2, PT ;  /* 0x000000020600780c */ /* 0x000fe40003fc6070 */
[----:B------:R-:W-:Y:S02]  /*0770*/  SEL R9, RZ, 0x1, !P0 ;  /* 0x00000001ff097807 */ /* 0x000fe40004000000 */
[----:B------:R-:W-:Y:S01]  /*0780*/  @P4 SEL R22, RZ, 0x1, P5 ;  /* 0x00000001ff164807 */ /* 0x000fe20002800000 */
[----:B------:R1:W0:Y:S01]  /*0790*/  @!UP1 SYNCS.EXCH.64 URZ, [UR6+0x58], UR4 ;  /* 0x00005804063f95b2 */ /* 0x0002220008000100 */
[----:B------:R-:W-:Y:S01]  /*07a0*/  SEL R19, RZ, 0x1, !P1 ;  /* 0x00000001ff137807 */ /* 0x000fe20004800000 */
[----:B------:R-:W-:Y:S01]  /*07b0*/  NOP ;  /* 0x0000000000007918 */ /* 0x000fe20000000000 */
[----:B------:R-:W-:-:S02]  /*07c0*/  LOP3.LUT R22, R22, R9, RZ, 0xc0, !PT ;  /* 0x0000000916167212 */ /* 0x000fc400078ec0ff */
[----:B------:R-:W-:Y:S01]  /*07d0*/  SEL R19, R19, 0x2, P6 ;  /* 0x0000000213137807 */ /* 0x000fe20003000000 */
[----:B-12---:R-:W-:Y:S06]  /*07e0*/  @!P2 BRA `(.L_x_3) ;  /* 0x000000000008a947 */ /* 0x006fec0003800000 */
[----:B0---4-:R-:W-:Y:S01]  /*07f0*/  UCGABAR_ARV ;  /* 0x00000000000079c7 */ /* 0x011fe20008000000 */
[----:B------:R-:W-:Y:S05]  /*0800*/  BRA `(.L_x_4) ;  /* 0x0000000000047947 */ /* 0x000fea0003800000 */
.L_x_3:
[----:B0---4-:R-:W-:Y:S01]  /*0810*/  NOP ;  /* 0x0000000000007918 */ /* 0x011fe20000000000 */
.L_x_4:
[----:B------:R-:W0:Y:S01]  /*0820*/  LDC R2, c[0x0][0x65c] ;  /* 0x00019700ff027b82 */ /* 0x000e220000000800 */
[----:B------:R-:W-:Y:S02]  /*0830*/  IMAD.U32 R8, RZ, RZ, UR8 ;  /* 0x00000008ff087e24 */ /* 0x000fe4000f8e00ff */
[----:B------:R-:W-:Y:S01]  /*0840*/  IMAD.MOV.U32 R9, RZ, RZ, RZ ;  /* 0x000000ffff097224 */ /* 0x000fe200078e00ff */
[----:B0-----:R-:W-:-:S04]  /*0850*/  ISETP.NE.AND P1, PT, R2, 0x1, PT ;  /* 0x000000010200780c */ /* 0x001fc80003f25270 */
[----:B------:R-:W-:-:S09]  /*0860*/  P2R R5, PR, RZ, 0x2 ;  /* 0x00000002ff057803 */ /* 0x000fd20000000000 */
[----:B------:R-:W0:Y:S01]  /*0870*/  @P1 LDC R17, c[0x0][0x10] ;  /* 0x00000400ff111b82 */ /* 0x000e220000000800 */
[----:B------:R-:W-:Y:S02]  /*0880*/  @P1 IMAD.MOV.U32 R5, RZ, RZ, RZ ;  /* 0x000000ffff051224 */ /* 0x000fe400078e00ff */
[----:B------:R-:W-:-:S05]  /*0890*/  @P1 IMAD.MOV.U32 R13, RZ, RZ, RZ ;  /* 0x000000ffff0d1224 */ /* 0x000fca00078e00ff */
[----:B------:R-:W1:Y:S01]  /*08a0*/  @!P1 LDC R11, c[0x0][0xc] ;  /* 0x00000300ff0b9b82 */ /* 0x000e620000000800 */
[----:B0-----:R-:W-:-:S04]  /*08b0*/  @P1 IMAD.WIDE.U32 R16, R17, UR8, R4 ;  /* 0x0000000811101c25 */ /* 0x001fc8000f8e0004 */
[----:B------:R-:W-:Y:S02]  /*08c0*/  @P1 IMAD.IADD R17, R17, 0x1, R13 ;  /* 0x0000000111111824 */ /* 0x000fe400078e020d */
[----:B-1----:R-:W-:-:S04]  /*08d0*/  @!P1 IMAD.WIDE.U32 R8, R4, R11, R8 ;  /* 0x0000000b04089225 */ /* 0x002fc800078e0008 */
[----:B------:R-:W-:Y:S02]  /*08e0*/  @!P1 IMAD.MOV.U32 R16, RZ, RZ, R8 ;  /* 0x000000ffff109224 */ /* 0x000fe400078e0008 */
[----:B------:R-:W-:Y:S01]  /*08f0*/  @!P1 IMAD.MOV.U32 R17, RZ, RZ, R9 ;  /* 0x000000ffff119224 */ /* 0x000fe200078e0009 */
[----:B------:R-:W-:Y:S06]  /*0900*/  @!P2 BRA `(.L_x_5) ;  /* 0x00000000000ca947 */ /* 0x000fec0003800000 */
[----:B------:R-:W-:Y:S01]  /*0910*/  UCGABAR_WAIT ;  /* 0x0000000000007dc7 */ /* 0x000fe20008000000 */
[----:B------:R-:W-:Y:S01]  /*0920*/  CCTL.IVALL ;  /* 0x00000000ff00798f */ /* 0x000fe20002000000 */
[----:B------:R-:W-:Y:S05]  /*0930*/  BRA `(.L_x_6) ;  /* 0x0000000000047947 */ /* 0x000fea0003800000 */
.L_x_5:
[----:B------:R-:W-:Y:S06]  /*0940*/  BAR.SYNC.DEFER_BLOCKING 0x0 ;  /* 0x0000000000007b1d */ /* 0x000fec0000010000 */
.L_x_6:
[----:B------:R-:W-:Y:S05]  /*0950*/  @!P3 BRA `(.L_x_7) ;  /* 0x000000a00070b947 */ /* 0x000fea0003800000 */
[----:B------:R-:W-:-:S13]  /*0960*/  ISETP.GT.U32.AND P0, PT, R6, 0x1, PT ;  /* 0x000000010600780c */ /* 0x000fda0003f04070 */
[----:B------:R-:W-:Y:S05]  /*0970*/  @P0 EXIT ;  /* 0x000000000000094d */ /* 0x000fea0003800000 */
[----:B------:R-:W-:Y:S01]  /*0980*/  ULDC.64 UR4, c[0x0][0x650] ;  /* 0x0001940000047ab9 */ /* 0x000fe20000000a00 */
[----:B------:R-:W-:Y:S01]  /*0990*/  PRMT R0, RZ, 0x7610, R0 ;  /* 0x00007610ff007816 */ /* 0x000fe20000000000 */
[----:B------:R-:W-:Y:S01]  /*09a0*/  IMAD.MOV.U32 R153, RZ, RZ, -0x1 ;  /* 0xffffffffff997424 */ /* 0x000fe200078e00ff */
[----:B------:R-:W-:Y:S01]  /*09b0*/  ISETP.GE.U32.AND P0, PT, R16, UR4, PT ;  /* 0x0000000410007c0c */ /* 0x000fe2000bf06070 */
[----:B------:R-:W-:Y:S02]  /*09c0*/  IMAD.MOV.U32 R154, RZ, RZ, -0x1 ;  /* 0xffffffffff9a7424 */ /* 0x000fe400078e00ff */
[----:B------:R-:W-:Y:S01]  /*09d0*/  IMAD.MOV.U32 R23, RZ, RZ, -0x1 ;  /* 0xffffffffff177424 */ /* 0x000fe200078e00ff */
[----:B------:R-:W-:-:S13]  /*09e0*/  ISETP.GE.U32.AND.EX P0, PT, R17, UR5, PT, P0 ;  /* 0x0000000511007c0c */ /* 0x000fda000bf06100 */
[----:B------:R-:W-:Y:S05]  /*09f0*/  @P0 BRA `(.L_x_8) ;  /* 0x00000004002c0947 */ /* 0x000fea0003800000 */
[----:B------:R-:W0:Y:S01]  /*0a00*/  LDC.64 R20, c[0x0][0x628] ;  /* 0x00018a00ff147b82 */ /* 0x000e220000000a00 */
[----:B------:R-:W-:Y:S02]  /*0a10*/  IMAD.MOV.U32 R8, RZ, RZ, R16 ;  /* 0x000000ffff087224 */ /* 0x000fe400078e0010 */
[----:B------:R-:W-:-:S05]  /*0a20*/  IMAD.MOV.U32 R9, RZ, RZ, R17 ;  /* 0x000000ffff097224 */ /* 0x000fca00078e0011 */
[----:B------:R-:W1:Y:S08]  /*0a30*/  LDC R0, c[0x0][0x630] ;  /* 0x00018c00ff007b82 */ /* 0x000e700000000800 */
[----:B------:R-:W2:Y:S01]  /*0a40*/  LDC.64 R26, c[0x0][0x620] ;  /* 0x00018800ff1a7b82 */ /* 0x000ea20000000a00 */
[----:B0-----:R-:W-:-:S04]  /*0a50*/  ISETP.NE.U32.AND P0, PT, R20, RZ, PT ;  /* 0x000000ff1400720c */ /* 0x001fc80003f05070 */
[----:B------:R-:W-:-:S13]  /*0a60*/  ISETP.NE.AND.EX P0, PT, R21, RZ, PT, P0 ;  /* 0x000000ff1500720c */ /* 0x000fda0003f05300 */
[----:B-12---:R-:W-:Y:S05]  /*0a70*/  @!P0 BRA `(.L_x_9) ;  /* 0x0000000000288947 */ /* 0x006fea0003800000 */
[----:B------:R-:W0:Y:S02]  /*0a80*/  LDC R13, c[0x0][0x634] ;  /* 0x00018d00ff0d7b82 */ /* 0x000e240000000800 */
[----:B0-----:R-:W-:-:S05]  /*0a90*/  IADD3 R13, P0, R16, R13, RZ ;  /* 0x0000000d100d7210 */ /* 0x001fca0007f1e0ff */
[----:B------:R-:W-:-:S04]  /*0aa0*/  IMAD.X R15, RZ, RZ, R17, P0 ;  /* 0x000000ffff0f7224 */ /* 0x000fc800000e0611 */
[----:B------:R-:W-:-:S04]  /*0ab0*/  IMAD.WIDE.U32 R8, R15, R20, RZ ;  /* 0x000000140f087225 */ /* 0x000fc800078e00ff */
[----:B------:R-:W-:-:S04]  /*0ac0*/  IMAD.WIDE.U32 R10, P0, R13, R21, R8 ;  /* 0x000000150d0a7225 */ /* 0x000fc80007800008 */
[----:B------:R-:W-:-:S04]  /*0ad0*/  IMAD.WIDE.U32 R8, R13, R20, RZ ;  /* 0x000000140d087225 */ /* 0x000fc800078e00ff */
[----:B------:R-:W-:Y:S01]  /*0ae0*/  IMAD.X R13, RZ, RZ, RZ, P0 ;  /* 0x000000ffff0d7224 */ /* 0x000fe200000e06ff */
[----:B------:R-:W-:Y:S01]  /*0af0*/  IADD3 RZ, P0, R9, R10, RZ ;  /* 0x0000000a09ff7210 */ /* 0x000fe20007f1e0ff */
[----:B------:R-:W-:-:S04]  /*0b00*/  IMAD.MOV.U32 R12, RZ, RZ, R11 ;  /* 0x000000ffff0c7224 */ /* 0x000fc800078e000b */
[----:B------:R-:W-:-:S08]  /*0b10*/  IMAD.WIDE.U32.X R8, R15, R21, R12, P0 ;  /* 0x000000150f087225 */ /* 0x000fd000000e040c */
.L_x_9:
[----:B------:R-:W0:Y:S01]  /*0b20*/  LDC.64 R20, c[0x0][0x640] ;  /* 0x00019000ff147b82 */ /* 0x000e220000000a00 */
[--C-:B------:R-:W-:Y:S01]  /*0b30*/  SHF.R.U64 R28, R8, R0, R9.reuse ;  /* 0x00000000081c7219 */ /* 0x100fe20000001209 */
[----:B------:R-:W-:Y:S01]  /*0b40*/  IMAD R30, R7, R24, R4 ;  /* 0x00000018071e7224 */ /* 0x000fe200078e0204 */
[----:B------:R-:W-:Y:S01]  /*0b50*/  SHF.R.U32.HI R0, RZ, R0, R9 ;  /* 0x00000000ff007219 */ /* 0x000fe20000011609 */
[----:B------:R-:W-:Y:S01]  /*0b60*/  IMAD.MOV.U32 R23, RZ, RZ, 0x1 ;  /* 0x00000001ff177424 */ /* 0x000fe200078e00ff */
[----:B------:R-:W-:-:S03]  /*0b70*/  IADD3 R5, P0, RZ, -R28, RZ ;  /* 0x8000001cff057210 */ /* 0x000fc60007f1e0ff */
[----:B------:R-:W1:Y:S02]  /*0b80*/  LDC R6, c[0x0][0x618] ;  /* 0x00018600ff067b82 */ /* 0x000e640000000800 */
[----:B------:R-:W-:-:S04]  /*0b90*/  IMAD.X R9, RZ, RZ, ~R0, P0 ;  /* 0x000000ffff097224 */ /* 0x000fc800000e0e00 */
[-C--:B------:R-:W-:Y:S02]  /*0ba0*/  IMAD R0, R9, R26.reuse, RZ ;  /* 0x0000001a09007224 */ /* 0x080fe400078e02ff */
[----:B------:R-:W2:Y:S01]  /*0bb0*/  LDC R11, c[0x0][0x608] ;  /* 0x00018200ff0b7b82 */ /* 0x000ea20000000800 */
[----:B------:R-:W-:-:S04]  /*0bc0*/  IMAD.WIDE.U32 R8, R5, R26, R16 ;  /* 0x0000001a05087225 */ /* 0x000fc800078e0010 */
[----:B------:R-:W-:-:S03]  /*0bd0*/  IMAD R5, R5, R27, R0 ;  /* 0x0000001b05057224 */ /* 0x000fc600078e0200 */
[----:B------:R-:W3:Y:S01]  /*0be0*/  LDC R12, c[0x0][0x658] ;  /* 0x00019600ff0c7b82 */ /* 0x000ee20000000800 */
[----:B0-----:R-:W-:Y:S01]  /*0bf0*/  ISETP.NE.U32.AND P0, PT, R20, RZ, PT ;  /* 0x000000ff1400720c */ /* 0x001fe20003f05070 */
[----:B------:R-:W-:Y:S02]  /*0c00*/  IMAD.IADD R5, R9, 0x1, R5 ;  /* 0x0000000109057824 */ /* 0x000fe400078e0205 */
[----:B------:R-:W-:Y:S01]  /*0c10*/  IMAD.MOV.U32 R9, RZ, RZ, -0x1 ;  /* 0xffffffffff097424 */ /* 0x000fe200078e00ff */
[----:B------:R-:W-:-:S03]  /*0c20*/  ISETP.NE.AND.EX P0, PT, R21, RZ, PT, P0 ;  /* 0x000000ff1500720c */ /* 0x000fc60003f05300 */
[----:B------:R-:W0:Y:S01]  /*0c30*/  LDC R15, c[0x0][0x600] ;  /* 0x00018000ff0f7b82 */ /* 0x000e220000000800 */
[-CC-:B-1----:R-:W-:Y:S02]  /*0c40*/  SHF.R.U64 R13, R8, R6.reuse, R5.reuse ;  /* 0x00000006080d7219 */ /* 0x182fe40000001205 */
[----:B------:R-:W-:-:S05]  /*0c50*/  SHF.R.U32.HI R0, RZ, R6, R5 ;  /* 0x00000006ff007219 */ /* 0x000fca0000011605 */
[----:B------:R-:W1:Y:S01]  /*0c60*/  LDC R14, c[0x0][0x648] ;  /* 0x00019200ff0e7b82 */ /* 0x000e620000000800 */
[-CC-:B--2---:R-:W-:Y:S02]  /*0c70*/  SHF.R.U64 R27, R13, R11.reuse, R0.reuse ;  /* 0x0000000b0d1b7219 */ /* 0x184fe40000001200 */
[----:B------:R-:W-:-:S05]  /*0c80*/  SHF.R.U32.HI R5, RZ, R11, R0 ;  /* 0x0000000bff057219 */ /* 0x000fca0000011600 */
[----:B------:R-:W2:Y:S01]  /*0c90*/  LDC R26, c[0x0][0x638] ;  /* 0x00018e00ff1a7b82 */ /* 0x000ea20000000800 */
[-CC-:B---3--:R-:W-:Y:S02]  /*0ca0*/  SHF.R.U64 R24, R27, R12.reuse, R5.reuse ;  /* 0x0000000c1b187219 */ /* 0x188fe40000001205 */
[-C--:B------:R-:W-:Y:S02]  /*0cb0*/  SHF.L.U32 R0, R9, R12.reuse, RZ ;  /* 0x0000000c09007219 */ /* 0x080fe400000006ff */
[----:B------:R-:W-:Y:S01]  /*0cc0*/  SHF.R.U32.HI R5, RZ, R12, R5 ;  /* 0x0000000cff057219 */ /* 0x000fe20000011605 */
[----:B------:R-:W-:Y:S01]  /*0cd0*/  IMAD.MOV.U32 R4, RZ, RZ, R24 ;  /* 0x000000ffff047224 */ /* 0x000fe200078e0018 */
[----:B------:R-:W-:Y:S01]  /*0ce0*/  LOP3.LUT R10, RZ, R0, RZ, 0x33, !PT ;  /* 0x00000000ff0a7212 */ /* 0x000fe200078e33ff */
[----:B------:R-:W3:Y:S01]  /*0cf0*/  LDC R25, c[0x0][0x610] ;  /* 0x00018400ff197b82 */ /* 0x000ee20000000800 */
[----:B------:R-:W-:Y:S05]  /*0d00*/  @!P0 BRA `(.L_x_10) ;  /* 0x0000000000288947 */ /* 0x000fea0003800000 */
[----:B------:R-:W4:Y:S02]  /*0d10*/  LDC R9, c[0x0][0x64c] ;  /* 0x00019300ff097b82 */ /* 0x000f240000000800 */
[----:B----4-:R-:W-:-:S05]  /*0d20*/  IADD3 R9, P0, R24, R9, RZ ;  /* 0x0000000918097210 */ /* 0x010fca0007f1e0ff */
        /* <DEDUP_REMOVED lines=8> */
.L_x_10:
[----:B-1----:R-:W-:Y:S01]  /*0db0*/  SHF.R.U64 R4, R4, R14, R5 ;  /* 0x0000000e04047219 */ /* 0x002fe20000001205 */
[----:B0-----:R-:W-:Y:S01]  /*0dc0*/  VIADD R6, R15, 0xffffffff ;  /* 0xffffffff0f067836 */ /* 0x001fe20000000000 */
[----:B------:R-:W-:Y:S01]  /*0dd0*/  SHF.L.U32 R0, R23, R12, RZ ;  /* 0x0000000c17007219 */ /* 0x000fe200000006ff */
[----:B------:R-:W-:Y:S01]  /*0de0*/  IMAD.MOV.U32 R23, RZ, RZ, R28 ;  /* 0x000000ffff177224 */ /* 0x000fe200078e001c */
[----:B------:R-:W-:Y:S01]  /*0df0*/  LOP3.LUT R5, R27, R10, RZ, 0xc0, !PT ;  /* 0x0000000a1b057212 */ /* 0x000fe200078ec0ff */
[----:B------:R-:W-:Y:S01]  /*0e00*/  IMAD.MOV R7, RZ, RZ, -R4 ;  /* 0x000000ffff077224 */ /* 0x000fe200078e0a04 */
[----:B------:R-:W-:Y:S02]  /*0e10*/  SEL R3, R3, R30, !P1 ;  /* 0x0000001e03037207 */ /* 0x000fe40004800000 */
[----:B------:R-:W-:Y:S01]  /*0e20*/  LOP3.LUT R6, R13, R6, RZ, 0xc0, !PT ;  /* 0x000000060d067212 */ /* 0x000fe200078ec0ff */
[----:B------:R-:W-:Y:S02]  /*0e30*/  IMAD R4, R0, R4, R5 ;  /* 0x0000000400047224 */ /* 0x000fe400078e0205 */
[----:B--2---:R-:W-:-:S02]  /*0e40*/  IMAD R0, R7, R26, R24 ;  /* 0x0000001a07007224 */ /* 0x004fc400078e0218 */
[----:B---3--:R-:W-:Y:S02]  /*0e50*/  IMAD R3, R4, R25, R3 ;  /* 0x0000001904037224 */ /* 0x008fe400078e0203 */
[----:B------:R-:W-:Y:S02]  /*0e60*/  IMAD.MOV.U32 R5, RZ, RZ, 0x1 ;  /* 0x00000001ff057424 */ /* 0x000fe400078e00ff */
[----:B------:R-:W-:-:S03]  /*0e70*/  IMAD R4, R0, R15, R6 ;  /* 0x0000000f00047224 */ /* 0x000fc600078e0206 */
[----:B------:R-:W-:Y:S02]  /*0e80*/  PRMT R0, R5, 0x7610, R0 ;  /* 0x0000761005007816 */ /* 0x000fe40000000000 */
[----:B------:R-:W-:Y:S02]  /*0e90*/  SEL R154, R4, R3, !P1 ;  /* 0x00000003049a7207 */ /* 0x000fe40004800000 */
[----:B------:R-:W-:-:S07]  /*0ea0*/  SEL R153, R3, R4, !P1 ;  /* 0x0000000403997207 */ /* 0x000fce0004800000 */
.L_x_8:
[----:B------:R-:W-:-:S08]  /*0eb0*/  NOP ;  /* 0x0000000000007918 */ /* 0x000fd00000000000 */
[----:B------:R-:W0:Y:S02]  /*0ec0*/  USETMAXREG.TRY_ALLOC.CTAPOOL UP0, 0xe8 ;  /* 0x000000e8000079c8 */ /* 0x000e240008000600 */
[----:B0-----:R-:W-:-:S13]  /*0ed0*/  PLOP3.LUT P0, PT, PT, PT, UP0, 0x80, 0x0 ;  /* 0x000000000000781c */ /* 0x001fda0003f0f008 */
[----:B------:R-:W-:Y:S05]  /*0ee0*/  @!P0 BRA `(.L_x_8) ;  /* 0xfffffffc00f08947 */ /* 0x000fea000383ffff */
[----:B------:R-:W-:Y:S01]  /*0ef0*/  ULDC.64 UR4, c[0x0][0x598] ;  /* 0x0001660000047ab9 */ /* 0x000fe20000000a00 */
[----:B------:R-:W-:Y:S01]  /*0f00*/  ULDC.64 UR36, c[0x0][0x208] ;  /* 0x0000820000247ab9 */ /* 0x000fe20000000a00 */
[----:B------:R-:W-:-:S04]  /*0f10*/  ISETP.NE.U32.AND P0, PT, RZ, UR4, PT ;  /* 0x00000004ff007c0c */ /* 0x000fc8000bf05070 */
[----:B------:R-:W-:-:S13]  /*0f20*/  ISETP.NE.AND.EX P0, PT, RZ, UR5, PT, P0 ;  /* 0x00000005ff007c0c */ /* 0x000fda000bf05300 */
[----:B------:R-:W-:Y:S05]  /*0f30*/  @!P0 BRA `(.L_x_11) ;  /* 0x00000000001c8947 */ /* 0x000fea0003800000 */
[----:B------:R-:W0:Y:S02]  /*0f40*/  LDC.64 R4, c[0x0][0x598] ;  /* 0x00016600ff047b82 */ /* 0x000e240000000a00 */
[----:B0-----:R-:W2:Y:S02]  /*0f50*/  LDG.E.64 R4, desc[UR36][R4.64] ;  /* 0x0000002404047981 */ /* 0x001ea4000c1e1b00 */
[----:B--2---:R-:W-:-:S04]  /*0f60*/  ISETP.NE.U32.AND P0, PT, R4, RZ, PT ;  /* 0x000000ff0400720c */ /* 0x004fc80003f05070 */
[----:B------:R-:W-:-:S13]  /*0f70*/  ISETP.NE.AND.EX P0, PT, R5, RZ, PT, P0 ;  /* 0x000000ff0500720c */ /* 0x000fda0003f05300 */
[----:B------:R-:W-:Y:S05]  /*0f80*/  @!P0 BRA `(.L_x_11) ;  /* 0x0000000000088947 */ /* 0x000fea0003800000 */
[----:B------:R0:W5:Y:S01]  /*0f90*/  LD.E R155, desc[UR36][R4.64] ;  /* 0x00000024049b7980 */ /* 0x000162000c101900 */
[----:B------:R-:W-:Y:S05]  /*0fa0*/  BRA `(.L_x_12) ;  /* 0x0000000000247947 */ /* 0x000fea0003800000 */
.L_x_11:
[----:B------:R-:W-:Y:S02]  /*0fb0*/  ULDC.64 UR4, c[0x0][0x588] ;  /* 0x0001620000047ab9 */ /* 0x000fe40000000a00 */
[----:B------:R-:W-:-:S04]  /*0fc0*/  ISETP.NE.U32.AND P0, PT, RZ, UR4, PT ;  /* 0x00000004ff007c0c */ /* 0x000fc8000bf05070 */
[----:B------:R-:W-:-:S13]  /*0fd0*/  ISETP.NE.AND.EX P0, PT, RZ, UR5, PT, P0 ;  /* 0x00000005ff007c0c */ /* 0x000fda000bf05300 */
[----:B------:R-:W-:Y:S05]  /*0fe0*/  @!P0 BRA `(.L_x_13) ;  /* 0x00000000000c8947 */ /* 0x000fea0003800000 */
[----:B------:R-:W0:Y:S02]  /*0ff0*/  LDC.64 R4, c[0x0][0x588] ;  /* 0x00016200ff047b82 */ /* 0x000e240000000a00 */
[----:B0-----:R1:W5:Y:S01]  /*1000*/  LDG.E R155, desc[UR36][R4.64] ;  /* 0x00000024049b7981 */ /* 0x001362000c1e1900 */
[----:B------:R-:W-:Y:S05]  /*1010*/  BRA `(.L_x_12) ;  /* 0x0000000000087947 */ /* 0x000fea0003800000 */
.L_x_13:
[----:B------:R-:W-:Y:S02]  /*1020*/  ULDC UR4, c[0x0][0x580] ;  /* 0x0001600000047ab9 */ /* 0x000fe40000000800 */
[----:B------:R-:W-:-:S07]  /*1030*/  IMAD.U32 R155, RZ, RZ, UR4 ;  /* 0x00000004ff9b7e24 */ /* 0x000fce000f8e00ff */
.L_x_12:
[----:B------:R-:W-:Y:S02]  /*1040*/  ULDC.64 UR4, c[0x0][0x5a0] ;  /* 0x0001680000047ab9 */ /* 0x000fe40000000a00 */
[----:B------:R-:W-:-:S04]  /*1050*/  ISETP.NE.U32.AND P0, PT, RZ, UR4, PT ;  /* 0x00000004ff007c0c */ /* 0x000fc8000bf05070 */
[----:B------:R-:W-:-:S13]  /*1060*/  ISETP.NE.AND.EX P0, PT, RZ, UR5, PT, P0 ;  /* 0x00000005ff007c0c */ /* 0x000fda000bf05300 */
[----:B------:R-:W-:Y:S05]  /*1070*/  @!P0 BRA `(.L_x_14) ;  /* 0x00000000001c8947 */ /* 0x000fea0003800000 */
[----:B01----:R-:W0:Y:S02]  /*1080*/  LDC.64 R4, c[0x0][0x5a0] ;  /* 0x00016800ff047b82 */ /* 0x003e240000000a00 */
[----:B0-----:R-:W2:Y:S02]  /*1090*/  LDG.E.64 R4, desc[UR36][R4.64] ;  /* 0x0000002404047981 */ /* 0x001ea4000c1e1b00 */
[----:B--2---:R-:W-:-:S04]  /*10a0*/  ISETP.NE.U32.AND P0, PT, R4, RZ, PT ;  /* 0x000000ff0400720c */ /* 0x004fc80003f05070 */
[----:B------:R-:W-:-:S13]  /*10b0*/  ISETP.NE.AND.EX P0, PT, R5, RZ, PT, P0 ;  /* 0x000000ff0500720c */ /* 0x000fda0003f05300 */
[----:B------:R-:W-:Y:S05]  /*10c0*/  @!P0 BRA `(.L_x_14) ;  /* 0x0000000000088947 */ /* 0x000fea0003800000 */
[----:B------:R0:W5:Y:S01]  /*10d0*/  LD.E R156, desc[UR36][R4.64] ;  /* 0x00000024049c7980 */ /* 0x000162000c101900 */
[----:B------:R-:W-:Y:S05]  /*10e0*/  BRA `(.L_x_15) ;  /* 0x0000000000247947 */ /* 0x000fea0003800000 */
.L_x_14:
[----:B------:R-:W-:Y:S02]  /*10f0*/  ULDC.64 UR4, c[0x0][0x590] ;  /* 0x0001640000047ab9 */ /* 0x000fe40000000a00 */
[----:B------:R-:W-:-:S04]  /*1100*/  ISETP.NE.U32.AND P0, PT, RZ, UR4, PT ;  /* 0x00000004ff007c0c */ /* 0x000fc8000bf05070 */
[----:B------:R-:W-:-:S13]  /*1110*/  ISETP.NE.AND.EX P0, PT, RZ, UR5, PT, P0 ;  /* 0x00000005ff007c0c */ /* 0x000fda000bf05300 */
[----:B------:R-:W-:Y:S05]  /*1120*/  @!P0 BRA `(.L_x_16) ;  /* 0x00000000000c8947 */ /* 0x000fea0003800000 */
[----:B------:R-:W2:Y:S02]  /*1130*/  LDC.64 R156, c[0x0][0x590] ;  /* 0x00016400ff9c7b82 */ /* 0x000ea40000000a00 */
[----:B--2---:R2:W5:Y:S01]  /*1140*/  LDG.E R156, desc[UR36][R156.64] ;  /* 0x000000249c9c7981 */ /* 0x004562000c1e1900 */
[----:B------:R-:W-:Y:S05]  /*1150*/  BRA `(.L_x_15) ;  /* 0x0000000000087947 */ /* 0x000fea0003800000 */
.L_x_16:
[----:B------:R-:W-:Y:S02]  /*1160*/  ULDC UR4, c[0x0][0x584] ;  /* 0x0001610000047ab9 */ /* 0x000fe40000000800 */
[----:B------:R-:W-:-:S07]  /*1170*/  IMAD.U32 R156, RZ, RZ, UR4 ;  /* 0x00000004ff9c7e24 */ /* 0x000fce000f8e00ff */
.L_x_15:
[----:B------:R-:W-:-:S13]  /*1180*/  LOP3.LUT P0, RZ, R0, 0xff, RZ, 0xc0, !PT ;  /* 0x000000ff00ff7812 */ /* 0x000fda000780c0ff */
[----:B------:R-:W-:Y:S05]  /*1190*/  @!P0 EXIT ;  /* 0x000000000000894d */ /* 0x000fea0003800000 */
[----:B------:R-:W-:Y:S01]  /*11a0*/  ULDC UR4, c[0x0][0x28c] ;  /* 0x0000a30000047ab9 */ /* 0x000fe20000000800 */
[----:B------:R-:W-:Y:S01]  /*11b0*/  LOP3.LUT R168, R19, 0x1, RZ, 0xfc, !PT ;  /* 0x0000000113a87812 */ /* 0x000fe200078efcff */
[----:B------:R-:W-:Y:S01]  /*11c0*/  UIADD3 UR4, UR4, 0x1f, URZ ;  /* 0x0000001f04047890 */ /* 0x000fe2000fffe03f */
[----:B------:R-:W-:Y:S01]  /*11d0*/  UMOV UR38, URZ ;  /* 0x0000003f00267c82 */ /* 0x000fe20008000000 */
[----:B------:R-:W-:Y:S02]  /*11e0*/  UMOV UR39, URZ ;  /* 0x0000003f00277c82 */ /* 0x000fe40008000000 */
[----:B------:R-:W-:-:S04]  /*11f0*/  USHF.R.S32.HI UR5, URZ, 0x1f, UR4 ;  /* 0x0000001f3f057899 */ /* 0x000fc80008011404 */
[----:B------:R-:W-:-:S04]  /*1200*/  ULEA.HI UR5, UR5, UR4, URZ, 0x5 ;  /* 0x0000000405057291 */ /* 0x000fc8000f8f283f */
[----:B------:R-:W-:-:S12]  /*1210*/  USHF.R.S32.HI UR40, URZ, 0x5, UR5 ;  /* 0x000000053f287899 */ /* 0x000fd80008011405 */
.L_x_288:
[----:B------:R-:W-:Y:S01]  /*1220*/  LOP3.LUT R0, R18, 0x80, RZ, 0xc0, !PT ;  /* 0x0000008012007812 */ /* 0x000fe200078ec0ff */
[----:B---3--:R-:W3:Y:S01]  /*1230*/  S2UR UR7, SR_CgaCtaId ;  /* 0x00000000000779c3 */ /* 0x008ee20000008800 */
[----:B------:R-:W-:Y:S02]  /*1240*/  UMOV UR6, 0x400 ;  /* 0x0000040000067882 */ /* 0x000fe40000000000 */
[----:B------:R-:W-:-:S06]  /*1250*/  SHF.R.U32.HI R0, RZ, 0x7, R0 ;  /* 0x00000007ff007819 */ /* 0x000fcc0000011600 */
[----:B----4-:R-:W4:Y:S01]  /*1260*/  SHFL.IDX PT, R0, R0, RZ, 0x1f ;  /* 0x00001fff00007589 */ /* 0x010f2200000e0000 */
[----:B---3--:R-:W-:Y:S01]  /*1270*/  ULEA UR6, UR7, UR6, 0x18 ;  /* 0x0000000607067291 */ /* 0x008fe2000f8ec03f */
[----:B----4-:R-:W-:-:S13]  /*1280*/  R2UR UR4, R0 ;  /* 0x00000000000472ca */ /* 0x010fda00000e0000 */
[----:B------:R-:W-:-:S04]  /*1290*/  ULEA.HI UR5, UR4, UR4, URZ, 0x1 ;  /* 0x0000000404057291 */ /* 0x000fc8000f8f083f */
[----:B------:R-:W-:-:S04]  /*12a0*/  ULOP3.LUT UR5, UR5, 0x7fffe, URZ, 0xc0, !UPT ;  /* 0x0007fffe05057892 */ /* 0x000fc8000f8ec03f */
[----:B------:R-:W-:-:S03]  /*12b0*/  UIADD3 UR5, UR4, -UR5, URZ ;  /* 0x8000000504057290 */ /* 0x000fc6000fffe03f */
[----:B------:R-:W-:Y:S01]  /*12c0*/  ULDC UR4, c[0x0][0x28c] ;  /* 0x0000a30000047ab9 */ /* 0x000fe20000000800 */
[----:B------:R-:W-:Y:S01]  /*12d0*/  ULEA UR5, UR5, UR6, 0xd ;  /* 0x0000000605057291 */ /* 0x000fe2000f8e683f */
[----:B------:R-:W-:-:S03]  /*12e0*/  ISETP.LT.AND P0, PT, RZ, UR4, PT ;  /* 0x00000004ff007c0c */ /* 0x000fc6000bf01270 */
[----:B------:R-:W-:-:S04]  /*12f0*/  UIADD3 UR5, UR5, 0x100, URZ ;  /* 0x0000010005057890 */ /* 0x000fc8000fffe03f */
[----:B------:R-:W-:-:S04]  /*1300*/  USHF.R.U32.HI UR5, URZ, 0x4, UR5 ;  /* 0x000000043f057899 */ /* 0x000fc80008011605 */
[----:B------:R-:W-:Y:S02]  /*1310*/  ULOP3.LUT UR41, UR5, 0x3fff, URZ, 0xc0, !UPT ;  /* 0x00003fff05297892 */ /* 0x000fe4000f8ec03f */
[----:B-12---:R-:W-:Y:S10]  /*1320*/  @P0 BRA `(.L_x_17) ;  /* 0x0000000000400947 */ /* 0x006ff40003800000 */
[----:B------:R-:W-:Y:S01]  /*1330*/  MOV R0, 0x0 ;  /* 0x0000000000007802 */ /* 0x000fe20000000f00 */
[----:B------:R-:W-:Y:S01]  /*1340*/  ULDC.64 UR4, c[0x4][0x68] ;  /* 0x01001a0000047ab9 */ /* 0x000fe20000000a00 */
[----:B------:R-:W-:Y:S01]  /*1350*/  ULDC.64 UR6, c[0x4][0x8] ;  /* 0x0100020000067ab9 */ /* 0x000fe20000000a00 */
[----:B01----:R-:W-:Y:S01]  /*1360*/  IMAD.U32 R4, RZ, RZ, UR4 ;  /* 0x00000004ff047e24 */ /* 0x003fe2000f8e00ff */
[----:B------:R0:W1:Y:S01]  /*1370*/  LDC.64 R14, c[0x4][R0] ;  /* 0x01000000000e7b82 */ /* 0x0000620000000a00 */
[----:B------:R-:W-:Y:S01]  /*1380*/  IMAD.U32 R5, RZ, RZ, UR5 ;  /* 0x00000005ff057e24 */ /* 0x000fe2000f8e00ff */
[----:B------:R-:W-:Y:S01]  /*1390*/  ULDC.64 UR4, c[0x4][0x70] ;  /* 0x01001c0000047ab9 */ /* 0x000fe20000000a00 */
[----:B------:R-:W-:Y:S02]  /*13a0*/  IMAD.U32 R10, RZ, RZ, UR6 ;  /* 0x00000006ff0a7e24 */ /* 0x000fe4000f8e00ff */
[----:B------:R-:W-:Y:S02]  /*13b0*/  IMAD.U32 R6, RZ, RZ, UR4 ;  /* 0x00000004ff067e24 */ /* 0x000fe4000f8e00ff */
[----:B------:R-:W-:-:S02]  /*13c0*/  IMAD.U32 R7, RZ, RZ, UR5 ;  /* 0x00000005ff077e24 */ /* 0x000fc4000f8e00ff */
[----:B------:R-:W-:Y:S02]  /*13d0*/  IMAD.U32 R11, RZ, RZ, UR7 ;  /* 0x00000007ff0b7e24 */ /* 0x000fe4000f8e00ff */
[----:B------:R-:W-:Y:S02]  /*13e0*/  IMAD.MOV.U32 R8, RZ, RZ, 0x1e1 ;  /* 0x000001e1ff087424 */ /* 0x000fe400078e00ff */
[----:B------:R-:W-:Y:S02]  /*13f0*/  IMAD.MOV.U32 R12, RZ, RZ, 0x1 ;  /* 0x00000001ff0c7424 */ /* 0x000fe400078e00ff */
[----:B0-----:R-:W-:-:S07]  /*1400*/  IMAD.MOV.U32 R13, RZ, RZ, RZ ;  /* 0x000000ffff0d7224 */ /* 0x001fce00078e00ff */
[----:B------:R-:W-:-:S07]  /*1410*/  LEPC R20, `(.L_x_17) ;  /* 0x000000001014794e */ /* 0x000fce0000000000 */
[----:B-12--5:R-:W-:Y:S05]  /*1420*/  CALL.ABS.NOINC R14 ;  /* 0x000000000e007343 */ /* 0x026fea0003c00000 */
.L_x_17:
[----:B------:R-:W-:-:S13]  /*1430*/  ISETP.NE.AND P0, PT, R168, 0x3, PT ;  /* 0x00000003a800780c */ /* 0x000fda0003f05270 */
[----:B------:R-:W-:Y:S05]  /*1440*/  @!P0 BRA `(.L_x_18) ;  /* 0x0000000000048947 */ /* 0x000fea0003800000 */
[----:B------:R-:W-:Y:S01]  /*1450*/  BPT.TRAP 0x1 ;  /* 0x000000040000795c */ /* 0x000fe20000300000 */
.L_x_18:
[----:B------:R-:W3:Y:S01]  /*1460*/  S2UR UR5, SR_CgaCtaId ;  /* 0x00000000000579c3 */ /* 0x000ee20000008800 */
[----:B------:R-:W-:Y:S01]  /*1470*/  UMOV UR4, 0x400 ;  /* 0x0000040000047882 */ /* 0x000fe20000000000 */
[----:B------:R-:W-:Y:S02]  /*1480*/  IMAD.U32 R0, RZ, RZ, UR38 ;  /* 0x00000026ff007e24 */ /* 0x000fe4000f8e00ff */
[----:B------:R-:W-:-:S03]  /*1490*/  IMAD.U32 R3, RZ, RZ, UR39 ;  /* 0x00000027ff037e24 */ /* 0x000fc6000f8e00ff */
[----:B------:R-:W-:Y:S01]  /*14a0*/  SHF.L.U32 R0, R0, 0x1f, RZ ;  /* 0x0000001f00007819 */ /* 0x000fe200000006ff */
[----:B---3--:R-:W-:-:S06]  /*14b0*/  ULEA UR4, UR5, UR4, 0x18 ;  /* 0x0000000405047291 */ /* 0x008fcc000f8ec03f */
[----:B------:R-:W-:-:S04]  /*14c0*/  IMAD.U32 R6, RZ, RZ, UR4 ;  /* 0x00000004ff067e24 */ /* 0x000fc8000f8e00ff */
[----:B------:R-:W-:-:S04]  /*14d0*/  IMAD R3, R3, 0x8, R6 ;  /* 0x0000000803037824 */ /* 0x000fc800078e0206 */
[----:B------:R3:W4:Y:S01]  /*14e0*/  SYNCS.PHASECHK.TRANS64.TRYWAIT P1, [R3+URZ], R0 ;  /* 0x00000000030075a7 */ /* 0x000722000802017f */
[----:B------:R-:W-:Y:S05]  /*14f0*/  @!P0 BRA `(.L_x_19) ;  /* 0x0000000000048947 */ /* 0x000fea0003800000 */
[----:B------:R-:W-:Y:S01]  /*1500*/  BPT.TRAP 0x1 ;  /* 0x000000040000795c */ /* 0x000fe20000300000 */
.L_x_19:
[----:B----4-:R-:W-:Y:S05]  /*1510*/  @P1 BRA `(.L_x_20) ;  /* 0x0000000000081947 */ /* 0x010fea0003800000 */
[----:B------:R-:W4:Y:S02]  /*1520*/  SYNCS.PHASECHK.TRANS64.TRYWAIT P1, [R3+URZ], R0 ;  /* 0x00000000030075a7 */ /* 0x000f24000802017f */
[----:B----4-:R-:W-:Y:S05]  /*1530*/  @!P1 BRA `(.L_x_21) ;  /* 0x000000a800e89947 */ /* 0x010fea0003800000 */
.L_x_20:
[----:B------:R-:W-:-:S04]  /*1540*/  UISETP.LT.AND UP0, UPT, UR40, 0x1, UPT ;  /* 0x000000012800788c */ /* 0x000fc8000bf01270 */
[----:B------:R-:W-:-:S06]  /*1550*/  USEL UR4, UR40, 0x1, UP0 ;  /* 0x0000000128047887 */ /* 0x000fcc0008000000 */
[----:B---34-:R-:W-:Y:S01]  /*1560*/  IMAD.U32 R0, RZ, RZ, UR4 ;  /* 0x00000004ff007e24 */ /* 0x018fe2000f8e00ff */
[----:B------:R-:W-:Y:S05]  /*1570*/  WARPSYNC.ALL ;  /* 0x0000000000007948 */ /* 0x000fea0003800000 */
[----:B------:R-:W-:-:S04]  /*1580*/  IADD3 R0, -R0, UR40, RZ ;  /* 0x0000002800007c10 */ /* 0x000fc8000fffe1ff */
[----:B------:R-:W-:Y:S02]  /*1590*/  ISETP.GE.AND P1, PT, R0, 0x1, PT ;  /* 0x000000010000780c */ /* 0x000fe40003f26270 */
[----:B------:R-:W-:Y:S01]  /*15a0*/  R2UR UR4, R6 ;  /* 0x00000000060472ca */ /* 0x000fe200000e0000 */
[----:B------:R-:W-:Y:S01]  /*15b0*/  WARPGROUP.ARRIVE ;  /* 0x00000000000079c5 */ /* 0x000fe20000000000 */
[----:B------:R-:W-:Y:S01]  /*15c0*/  UMOV UR9, 0x40000040 ;  /* 0x4000004000097882 */ /* 0x000fe20000000000 */
[----:B------:R-:W-:-:S10]  /*15d0*/  UMOV UR11, 0x40000040 ;  /* 0x40000040000b7882 */ /* 0x000fd40000000000 */
[----:B------:R-:W-:-:S04]  /*15e0*/  UIADD3 UR4, UR4, 0x20100, URZ ;  /* 0x0002010004047890 */ /* 0x000fc8000fffe03f */
[----:B------:R-:W-:-:S04]  /*15f0*/  USHF.R.U32.HI UR4, URZ, 0x4, UR4 ;  /* 0x000000043f047899 */ /* 0x000fc80008011604 */
[----:B------:R-:W-:Y:S02]  /*1600*/  ULOP3.LUT UR5, UR4, 0x3fff, URZ, 0xc0, !UPT ;  /* 0x00003fff04057892 */ /* 0x000fe4000f8ec03f */
[----:B------:R-:W-:Y:S02]  /*1610*/  ULOP3.LUT UR4, UR41, 0x10000, URZ, 0xfc, !UPT ;  /* 0x0001000029047892 */ /* 0x000fe4000f8efc3f */
[----:B------:R-:W-:Y:S02]  /*1620*/  ULOP3.LUT UR5, UR5, 0x10000, URZ, 0xfc, !UPT ;  /* 0x0001000005057892 */ /* 0x000fe4000f8efc3f */
[----:B------:R-:W-:Y:S02]  /*1630*/  ULEA UR6, UR39, UR4, 0xb ;  /* 0x0000000427067291 */ /* 0x000fe4000f8e583f */
[----:B------:R-:W-:-:S05]  /*1640*/  ULEA UR7, UR39, UR5, 0xa ;  /* 0x0000000527077291 */ /* 0x000fca000f8e503f */
[----:B------:R-:W-:Y:S02]  /*1650*/  UMOV UR8, UR6 ;  /* 0x0000000600087c82 */ /* 0x000fe40008000000 */
[----:B------:R-:W-:Y:S02]  /*1660*/  UMOV UR10, UR7 ;  /* 0x00000007000a7c82 */ /* 0x000fe40008000000 */
[----:B------:R-:W-:Y:S01]  /*1670*/  HGMMA.64x128x8.F32.TF32 R88, gdesc[UR8], RZ, !UPT, gsb0 ;  /* 0x05e00000085879f0 */ /* 0x000fe2000c0028ff */
[----:B------:R-:W-:Y:S01]  /*1680*/  UIADD3 UR8, UR6, 0x400, URZ ;  /* 0x0000040006087890 */ /* 0x000fe2000fffe03f */
[----:B------:R-:W-:Y:S01]  /*1690*/  UMOV UR9, 0x40000040 ;  /* 0x4000004000097882 */ /* 0x000fe20000000000 */
[----:B------:R-:W-:Y:S02]  /*16a0*/  WARPGROUP.DEPBAR.LE gsb0, 0x0 ;  /* 0x00008000000079c5 */ /* 0x000fe40000010000 */
[----:B------:R-:W-:-:S07]  /*16b0*/  WARPGROUP.ARRIVE ;  /* 0x00000000000079c5 */ /* 0x000fce0000000000 */
[----:B------:R-:W-:Y:S01]  /*16c0*/  HGMMA.64x128x8.F32.TF32 R24, gdesc[UR8], RZ, !UPT, gsb0 ;  /* 0x05e00000081879f0 */ /* 0x000fe2000c0028ff */
[----:B------:R-:W-:Y:S02]  /*16d0*/  UIADD3 UR8, UR6, 0x2, URZ ;  /* 0x0000000206087890 */ /* 0x000fe4000fffe03f */
[----:B------:R-:W-:Y:S01]  /*16e0*/  UIADD3 UR10, UR7, 0x2, URZ ;  /* 0x00000002070a7890 */ /* 0x000fe2000fffe03f */
[----:B------:R-:W-:Y:S01]  /*16f0*/  UMOV UR9, 0x40000040 ;  /* 0x4000004000097882 */ /* 0x000fe20000000000 */
[----:B------:R-:W-:Y:S01]  /*1700*/  UMOV UR11, 0x40000040 ;  /* 0x40000040000b7882 */ /* 0x000fe20000000000 */
[----:B------:R-:W-:Y:S02]  /*1710*/  WARPGROUP.DEPBAR.LE gsb0, 0x0 ;  /* 0x00008000000079c5 */ /* 0x000fe40000010000 */
[----:B------:R-:W-:-:S06]  /*1720*/  WARPGROUP.ARRIVE ;  /* 0x00000000000079c5 */ /* 0x000fcc0000000000 */
[----:B------:R-:W-:Y:S01]  /*1730*/  HGMMA.64x128x8.F32.TF32 R88, gdesc[UR8], R88, gsb0 ;  /* 0x05e00000085879f0 */ /* 0x000fe20008002858 */
[----:B------:R-:W-:Y:S01]  /*1740*/  UIADD3 UR8, UR6, 0x402, URZ ;  /* 0x0000040206087890 */ /* 0x000fe2000fffe03f */
[----:B------:R-:W-:Y:S01]  /*1750*/  UMOV UR9, 0x40000040 ;  /* 0x4000004000097882 */ /* 0x000fe20000000000 */
[----:B------:R-:W-:Y:S02]  /*1760*/  WARPGROUP.DEPBAR.LE gsb0, 0x0 ;  /* 0x00008000000079c5 */ /* 0x000fe40000010000 */
[----:B------:R-:W-:-:S07]  /*1770*/  WARPGROUP.ARRIVE ;  /* 0x00000000000079c5 */ /* 0x000fce0000000000 */
[----:B------:R-:W-:Y:S01]  /*1780*/  HGMMA.64x128x8.F32.TF32 R24, gdesc[UR8], R24, gsb0 ;  /* 0x05e00000081879f0 */ /* 0x000fe20008002818 */
        /* <DEDUP_REMOVED lines=23> */
[----:B------:R-:W-:Y:S03]  /*1900*/  HGMMA.64x128x8.F32.TF32 R24, gdesc[UR8], R24, gsb0 ;  /* 0x05e00000081879f0 */ /* 0x000fe60008002818 */
[----:B------:R-:W-:Y:S02]  /*1910*/  WARPGROUP.DEPBAR.LE gsb0, 0x0 ;  /* 0x00008000000079c5 */ /* 0x000fe40000010000 */
[----:B------:R-:W-:Y:S05]  /*1920*/  @!P1 BRA `(.L_x_22) ;  /* 0x0000000400749947 */ /* 0x000fea0003800000 */
[----:B------:R-:W-:Y:S02]  /*1930*/  UIADD3 UR6, UR39, 0x1, URZ ;  /* 0x0000000127067890 */ /* 0x000fe4000fffe03f */
[----:B------:R-:W-:Y:S02]  /*1940*/  IMAD.U32 R3, RZ, RZ, UR39 ;  /* 0x00000027ff037e24 */ /* 0x000fe4000f8e00ff */
[----:B------:R-:W-:-:S04]  /*1950*/  UISETP.NE.AND UP0, UPT, UR6, 0x4, UPT ;  /* 0x000000040600788c */ /* 0x000fc8000bf05270 */
[----:B------:R-:W-:Y:S02]  /*1960*/  USEL UR7, URZ, 0x1, UP0 ;  /* 0x000000013f077887 */ /* 0x000fe40008000000 */
[----:B------:R-:W-:Y:S02]  /*1970*/  USEL UR6, UR6, URZ, UP0 ;  /* 0x0000003f06067287 */ /* 0x000fe40008000000 */
[----:B------:R-:W-:-:S06]  /*1980*/  ULOP3.LUT UR7, UR38, UR7, URZ, 0x3c, !UPT ;  /* 0x0000000726077292 */ /* 0x000fcc000f8e3c3f */
[----:B------:R-:W-:-:S07]  /*1990*/  IMAD.U32 R7, RZ, RZ, UR7 ;  /* 0x00000007ff077e24 */ /* 0x000fce000f8e00ff */
.L_x_29:
[----:B------:R-:W-:Y:S05]  /*19a0*/  @!P0 BRA `(.L_x_23) ;  /* 0x0000000000048947 */ /* 0x000fea0003800000 */
[----:B------:R-:W-:Y:S01]  /*19b0*/  BPT.TRAP 0x1 ;  /* 0x000000040000795c */ /* 0x000fe20000300000 */
.L_x_23:
[----:B------:R-:W3:Y:S01]  /*19c0*/  S2UR UR8, SR_CgaCtaId ;  /* 0x00000000000879c3 */ /* 0x000ee20000008800 */
[----:B------:R-:W-:Y:S01]  /*19d0*/  UMOV UR7, 0x400 ;  /* 0x0000040000077882 */ /* 0x000fe20000000000 */
[----:B01----:R-:W-:Y:S01]  /*19e0*/  IMAD.U32 R5, RZ, RZ, UR6 ;  /* 0x00000006ff057e24 */ /* 0x003fe2000f8e00ff */
[----:B------:R-:W-:Y:S01]  /*19f0*/  SHF.L.U32 R4, R7, 0x1f, RZ ;  /* 0x0000001f07047819 */ /* 0x000fe200000006ff */
[----:B---3--:R-:W-:-:S06]  /*1a00*/  ULEA UR7, UR8, UR7, 0x18 ;  /* 0x0000000708077291 */ /* 0x008fcc000f8ec03f */
[----:B------:R-:W-:-:S04]  /*1a10*/  IMAD.U32 R6, RZ, RZ, UR7 ;  /* 0x00000007ff067e24 */ /* 0x000fc8000f8e00ff */
[----:B------:R-:W-:-:S04]  /*1a20*/  IMAD R5, R5, 0x8, R6 ;  /* 0x0000000805057824 */ /* 0x000fc800078e0206 */
[----:B------:R0:W1:Y:S01]  /*1a30*/  SYNCS.PHASECHK.TRANS64.TRYWAIT P1, [R5+URZ], R4 ;  /* 0x00000004050075a7 */ /* 0x000062000802017f */
[----:B------:R-:W-:Y:S05]  /*1a40*/  @!P0 BRA `(.L_x_24) ;  /* 0x0000000000048947 */ /* 0x000fea0003800000 */
[----:B------:R-:W-:Y:S01]  /*1a50*/  BPT.TRAP 0x1 ;  /* 0x000000040000795c */ /* 0x000fe20000300000 */
.L_x_24:
[----:B-1----:R-:W-:Y:S05]  /*1a60*/  @P1 BRA `(.L_x_25) ;  /* 0x0000000000081947 */ /* 0x002fea0003800000 */
[----:B------:R-:W1:Y:S02]  /*1a70*/  SYNCS.PHASECHK.TRANS64.TRYWAIT P1, [R5+URZ], R4 ;  /* 0x00000004050075a7 */ /* 0x000e64000802017f */
[----:B-1----:R-:W-:Y:S05]  /*1a80*/  @!P1 BRA `(.L_x_26) ;  /* 0x000000a400a89947 */ /* 0x002fea0003800000 */
.L_x_25:
[----:B------:R-:W-:Y:S01]  /*1a90*/  ULEA UR7, UR6, UR4, 0xb ;  /* 0x0000000406077291 */ /* 0x000fe2000f8e583f */
[----:B------:R-:W-:Y:S01]  /*1aa0*/  WARPGROUP.ARRIVE ;  /* 0x00000000000079c5 */ /* 0x000fe20000000000 */
[----:B------:R-:W-:Y:S01]  /*1ab0*/  ULEA UR12, UR6, UR5, 0xa ;  /* 0x00000005060c7291 */ /* 0x000fe2000f8e503f */
[----:B------:R-:W-:Y:S01]  /*1ac0*/  UMOV UR9, 0x40000040 ;  /* 0x4000004000097882 */ /* 0x000fe20000000000 */
[----:B------:R-:W-:-:S03]  /*1ad0*/  UMOV UR11, 0x40000040 ;  /* 0x40000040000b7882 */ /* 0x000fc60000000000 */
[----:B------:R-:W-:Y:S02]  /*1ae0*/  UMOV UR8, UR7 ;  /* 0x0000000700087c82 */ /* 0x000fe40008000000 */
[----:B------:R-:W-:Y:S02]  /*1af0*/  UMOV UR10, UR12 ;  /* 0x0000000c000a7c82 */ /* 0x000fe40008000000 */
        /* <DEDUP_REMOVED lines=44> */
[----:B------:R-:W-:Y:S01]  /*1dc0*/  BPT.TRAP 0x1 ;  /* 0x000000040000795c */ /* 0x000fe20000300000 */
.L_x_27:
[----:B------:R-:W-:-:S13]  /*1dd0*/  ISETP.NE.AND P1, PT, R22, RZ, PT ;  /* 0x000000ff1600720c */ /* 0x000fda0003f25270 */
[----:B01----:R-:W-:-:S04]  /*1de0*/  @P1 IMAD R4, R3, 0x8, R6 ;  /* 0x0000000803041824 */ /* 0x003fc800078e0206 */
[----:B------:R-:W-:-:S05]  /*1df0*/  @P1 VIADD R5, R4, 0x20 ;  /* 0x0000002004051836 */ /* 0x000fca0000000000 */
[----:B------:R-:W-:-:S04]  /*1e00*/  @P1 PRMT R5, R152, 0x654, R5 ;  /* 0x0000065498051816 */ /* 0x000fc80000000005 */
[----:B------:R0:W-:Y:S01]  /*1e10*/  @P1 SYNCS.ARRIVE.TRANS64.RED.A1T0 RZ, [R5+URZ], RZ ;  /* 0x000000ff05ff19a7 */ /* 0x0001e2000810043f */
[----:B------:R-:W-:-:S13]  /*1e20*/  ISETP.GT.U32.AND P1, PT, R19, 0x1, PT ;  /* 0x000000011300780c */ /* 0x000fda0003f24070 */
[----:B0-----:R-:W-:Y:S05]  /*1e30*/  @P1 BRA `(.L_x_28) ;  /* 0x0000000000041947 */ /* 0x001fea0003800000 */
[----:B------:R-:W-:Y:S01]  /*1e40*/  BPT.TRAP 0x1 ;  /* 0x000000040000795c */ /* 0x000fe20000300000 */
.L_x_28:
[----:B------:R-:W-:Y:S01]  /*1e50*/  UIADD3 UR6, UR6, 0x1, URZ ;  /* 0x0000000106067890 */ /* 0x000fe2000fffe03f */
[C---:B------:R-:W-:Y:S01]  /*1e60*/  ISETP.GT.AND P2, PT, R0.reuse, 0x1, PT ;  /* 0x000000010000780c */ /* 0x040fe20003f44270 */
[----:B------:R-:W-:Y:S02]  /*1e70*/  VIADD R3, R3, 0x1 ;  /* 0x0000000103037836 */ /* 0x000fe40000000000 */
[----:B------:R-:W-:Y:S01]  /*1e80*/  UISETP.NE.AND UP0, UPT, UR6, 0x4, UPT ;  /* 0x000000040600788c */ /* 0x000fe2000bf05270 */
[----:B------:R-:W-:Y:S02]  /*1e90*/  VIADD R0, R0, 0xffffffff ;  /* 0xffffffff00007836 */ /* 0x000fe40000000000 */
[C---:B------:R-:W-:Y:S01]  /*1ea0*/  ISETP.NE.AND P1, PT, R3.reuse, 0x4, PT ;  /* 0x000000040300780c */ /* 0x040fe20003f25270 */
[----:B------:R-:W-:Y:S02]  /*1eb0*/  USEL UR7, URZ, 0x1, UP0 ;  /* 0x000000013f077887 */ /* 0x000fe40008000000 */
[----:B------:R-:W-:Y:S01]  /*1ec0*/  USEL UR6, UR6, URZ, UP0 ;  /* 0x0000003f06067287 */ /* 0x000fe20008000000 */
[----:B------:R-:W-:-:S03]  /*1ed0*/  SEL R3, R3, RZ, P1 ;  /* 0x000000ff03037207 */ /* 0x000fc60000800000 */
[----:B------:R-:W-:Y:S01]  /*1ee0*/  LOP3.LUT R7, R7, UR7, RZ, 0x3c, !PT ;  /* 0x0000000707077c12 */ /* 0x000fe2000f8e3cff */
[----:B------:R-:W-:Y:S07]  /*1ef0*/  @P2 BRA `(.L_x_29) ;  /* 0xfffffff800a82947 */ /* 0x000fee000383ffff */
.L_x_22:
[----:B------:R-:W3:Y:S02]  /*1f00*/  LDC R0, c[0x0][0x28c] ;  /* 0x0000a300ff007b82 */ /* 0x000ee40000000800 */
[----:B---3--:R-:W-:-:S13]  /*1f10*/  ISETP.GE.AND P1, PT, R0, 0x1, PT ;  /* 0x000000010000780c */ /* 0x008fda0003f26270 */
[----:B------:R-:W-:Y:S05]  /*1f20*/  @!P1 BRA `(.L_x_30) ;  /* 0x0000000000409947 */ /* 0x000fea0003800000 */
[----:B------:R-:W-:Y:S05]  /*1f30*/  @!P0 BRA `(.L_x_31) ;  /* 0x0000000000048947 */ /* 0x000fea0003800000 */
[----:B------:R-:W-:Y:S01]  /*1f40*/  BPT.TRAP 0x1 ;  /* 0x000000040000795c */ /* 0x000fe20000300000 */
.L_x_31:
[----:B------:R-:W-:Y:S01]  /*1f50*/  ISETP.NE.AND P0, PT, R22, RZ, PT ;  /* 0x000000ff1600720c */ /* 0x000fe20003f05270 */
[----:B------:R-:W-:-:S12]  /*1f60*/  UISETP.LT.AND UP1, UPT, UR40, 0x1, UPT ;  /* 0x000000012800788c */ /* 0x000fd8000bf21270 */
[----:B------:R-:W-:-:S05]  /*1f70*/  VOTEU.ANY UP0, P0 ;  /* 0x00000000003f7886 */ /* 0x000fca0000000100 */
[----:B------:R-:W-:-:S04]  /*1f80*/  @UP0 USEL UR4, UR40, 0x1, UP1 ;  /* 0x0000000128040887 */ /* 0x000fc80008800000 */
[----:B------:R-:W-:-:S06]  /*1f90*/  @UP0 UIADD3 UR4, UR39, UR40, -UR4 ;  /* 0x0000002827040290 */ /* 0x000fcc000fffe804 */
[----:B------:R-:W-:-:S04]  /*1fa0*/  IMAD.U32 R0, RZ, RZ, UR4 ;  /* 0x00000004ff007e24 */ /* 0x000fc8000f8e00ff */
[----:B------:R-:W-:-:S05]  /*1fb0*/  @P0 IMAD.SHL.U32 R0, R0, 0x8, RZ ;  /* 0x0000000800000824 */ /* 0x000fca00078e00ff */
[----:B------:R-:W-:-:S04]  /*1fc0*/  @P0 LOP3.LUT R0, R0, 0x18, RZ, 0xc0, !PT ;  /* 0x0000001800000812 */ /* 0x000fc800078ec0ff */
[----:B------:R-:W-:-:S04]  /*1fd0*/  @P0 IADD3 R3, R6, 0x20, R0 ;  /* 0x0000002006030810 */ /* 0x000fc80007ffe000 */
[----:B------:R-:W-:-:S04]  /*1fe0*/  @P0 PRMT R3, R152, 0x654, R3 ;  /* 0x0000065498030816 */ /* 0x000fc80000000003 */
[----:B------:R3:W-:Y:S01]  /*1ff0*/  @P0 SYNCS.ARRIVE.TRANS64.RED.A1T0 RZ, [R3+URZ], RZ ;  /* 0x000000ff03ff09a7 */ /* 0x0007e2000810043f */
[----:B------:R-:W-:-:S13]  /*2000*/  ISETP.GT.U32.AND P0, PT, R19, 0x1, PT ;  /* 0x000000011300780c */ /* 0x000fda0003f04070 */
[----:B---3--:R-:W-:Y:S05]  /*2010*/  @P0 BRA `(.L_x_30) ;  /* 0x0000000000040947 */ /* 0x008fea0003800000 */
[----:B------:R-:W-:Y:S01]  /*2020*/  BPT.TRAP 0x1 ;  /* 0x000000040000795c */ /* 0x000fe20000300000 */
.L_x_30:
[----:B------:R-:W3:Y:S01]  /*2030*/  LDC R6, c[0x0][0x288] ;  /* 0x0000a200ff067b82 */ /* 0x000ee20000000800 */
[--C-:B------:R-:W-:Y:S01]  /*2040*/  SHF.R.U32.HI R0, RZ, 0x2, R18.reuse ;  /* 0x00000002ff007819 */ /* 0x100fe20000011612 */
[----:B------:R-:W-:Y:S01]  /*2050*/  UIADD3 UR39, UR40, UR39, URZ ;  /* 0x0000002728277290 */ /* 0x000fe2000fffe03f */
[----:B01----:R-:W-:Y:S01]  /*2060*/  SHF.R.U32.HI R5, RZ, 0x7, R18 ;  /* 0x00000007ff057819 */ /* 0x003fe20000011612 */
[----:B------:R-:W-:Y:S01]  /*2070*/  IMAD.SHL.U32 R13, R154, 0x80, RZ ;  /* 0x000000809a0d7824 */ /* 0x000fe200078e00ff */
[----:B------:R-:W-:Y:S01]  /*2080*/  LOP3.LUT R3, R0, 0x7, RZ, 0xc0, !PT ;  /* 0x0000000700037812 */ /* 0x000fe200078ec0ff */
[----:B------:R-:W-:Y:S01]  /*2090*/  USHF.R.U32.HI UR4, URZ, 0x2, UR39 ;  /* 0x000000023f047899 */ /* 0x000fe20008011627 */
[----:B------:R-:W-:Y:S01]  /*20a0*/  LOP3.LUT R4, R18, 0x60, RZ, 0xc0, !PT ;  /* 0x0000006012047812 */ /* 0x000fe200078ec0ff */
[----:B------:R-:W-:Y:S01]  /*20b0*/  ULDC UR8, c[0x0][0x284] ;  /* 0x0000a10000087ab9 */ /* 0x000fe20000000800 */
[----:B------:R-:W-:Y:S01]  /*20c0*/  LOP3.LUT R0, R5, 0x1, RZ, 0xc0, !PT ;  /* 0x0000000105007812 */ /* 0x000fe200078ec0ff */
[----:B------:R-:W-:Y:S01]  /*20d0*/  ULOP3.LUT UR4, UR4, 0x1, URZ, 0xc0, !UPT ;  /* 0x0000000104047892 */ /* 0x000fe2000f8ec03f */
[----:B------:R-:W-:Y:S01]  /*20e0*/  SHF.R.U32.HI R10, RZ, 0x1, R4 ;  /* 0x00000001ff0a7819 */ /* 0x000fe20000011604 */
[----:B------:R-:W-:Y:S01]  /*20f0*/  UISETP.GT.U32.AND UP1, UPT, UR39, 0x3, UPT ;  /* 0x000000032700788c */ /* 0x000fe2000bf24070 */
[----:B------:R-:W-:Y:S01]  /*2100*/  SHF.R.S32.HI R21, RZ, 0x1f, R23 ;  /* 0x0000001fff157819 */ /* 0x000fe20000011417 */
[----:B------:R-:W-:Y:S01]  /*2110*/  IMAD.SHL.U32 R4, R0, 0x40, RZ ;  /* 0x0000004000047824 */ /* 0x000fe200078e00ff */
[--C-:B------:R-:W-:Y:S01]  /*2120*/  IADD3 R5, RZ, -R10, -R3.reuse ;  /* 0x8000000aff057210 */ /* 0x100fe20007ffe803 */
[----:B------:R-:W-:Y:S01]  /*2130*/  UISETP.NE.U32.AND UP0, UPT, UR4, 0x1, UPT ;  /* 0x000000010400788c */ /* 0x000fe2000bf05070 */
[----:B------:R-:W-:Y:S01]  /*2140*/  IMAD.WIDE R8, R153, 0x100, RZ ;  /* 0x0000010099087825 */ /* 0x000fe200078e02ff */
[----:B------:R-:W-:Y:S01]  /*2150*/  ULDC.64 UR6, c[0x0][0x5d0] ;  /* 0x0001740000067ab9 */ /* 0x000fe20000000a00 */
[----:B--2---:R-:W-:Y:S01]  /*2160*/  LOP3.LUT R157, R4, 0x40, R3, 0xe2, !PT ;  /* 0x00000040049d7812 */ /* 0x004fe200078ee203 */
[----:B------:R-:W-:Y:S01]  /*2170*/  UISETP.LT.U32.AND UP1, UPT, UR40, 0x4, UP1 ;  /* 0x000000042800788c */ /* 0x000fe20008f21070 */
[----:B------:R-:W-:Y:S01]  /*2180*/  LOP3.LUT R3, R18, 0x3, RZ, 0xc0, !PT ;  /* 0x0000000312037812 */ /* 0x000fe200078ec0ff */
[----:B------:R-:W-:Y:S01]  /*2190*/  UISETP.GT.U32.AND UP0, UPT, UR40, 0x3, !UP0 ;  /* 0x000000032800788c */ /* 0x000fe2000c704070 */
[----:B------:R-:W-:Y:S01]  /*21a0*/  IMAD R4, R21, UR6, RZ ;  /* 0x0000000615047c24 */ /* 0x000fe2000f8e02ff */
[----:B---3--:R-:W-:Y:S01]  /*21b0*/  ISETP.GE.AND P0, PT, R13, R6, PT ;  /* 0x000000060d00720c */ /* 0x008fe20003f06270 */
[----:B------:R-:W-:Y:S01]  /*21c0*/  IMAD R0, R0, -0x40, R5 ;  /* 0xffffffc000007824 */ /* 0x000fe200078e0205 */
[----:B------:R-:W-:Y:S01]  /*21d0*/  USEL UR5, URZ, 0x1, !UP1 ;  /* 0x000000013f057887 */ /* 0x000fe2000c800000 */
[----:B------:R-:W-:Y:S01]  /*21e0*/  IMAD R12, R3, -0x2, R6 ;  /* 0xfffffffe030c7824 */ /* 0x000fe200078e0206 */
[----:B------:R-:W-:Y:S01]  /*21f0*/  USEL UR4, URZ, 0x1, !UP0 ;  /* 0x000000013f047887 */ /* 0x000fe2000c000000 */
[----:B------:R-:W-:Y:S01]  /*2200*/  IMAD.SHL.U32 R3, R153, 0x100, RZ ;  /* 0x0000010099037824 */ /* 0x000fe200078e00ff */
[----:B------:R-:W-:Y:S01]  /*2210*/  ULOP3.LUT UR39, UR39, 0x3, URZ, 0xc0, !UPT ;  /* 0x0000000327277892 */ /* 0x000fe2000f8ec03f */
[----:B------:R-:W-:Y:S01]  /*2220*/  IMAD.SHL.U32 R6, R18, 0x2, RZ ;  /* 0x0000000212067824 */ /* 0x000fe200078e00ff */
[----:B------:R-:W-:Y:S01]  /*2230*/  ULOP3.LUT UR38, UR4, UR38, UR5, 0x96, !UPT ;  /* 0x0000002604267292 */ /* 0x000fe2000f8e9605 */
[----:B------:R-:W-:Y:S01]  /*2240*/  IMAD R11, R23, UR7, R4 ;  /* 0x00000007170b7c24 */ /* 0x000fe2000f8e0204 */
[----:B------:R-:W-:Y:S01]  /*2250*/  ISETP.GE.OR P0, PT, R3, UR8, P0 ;  /* 0x0000000803007c0c */ /* 0x000fe20008706670 */
[----:B------:R-:W-:Y:S01]  /*2260*/  IMAD.MOV.U32 R153, RZ, RZ, -0x1 ;  /* 0xffffffffff997424 */ /* 0x000fe200078e00ff */
[----:B------:R-:W-:-:S02]  /*2270*/  LOP3.LUT R6, R13, 0x6, R6, 0xf8, !PT ;  /* 0x000000060d067812 */ /* 0x000fc400078ef806 */
[----:B------:R-:W-:Y:S01]  /*2280*/  IADD3 R3, -R3, UR8, R0 ;  /* 0x0000000803037c10 */ /* 0x000fe2000fffe100 */
[----:B------:R-:W-:Y:S01]  /*2290*/  IMAD.IADD R0, R12, 0x1, -R13 ;  /* 0x000000010c007824 */ /* 0x000fe200078e0a0d */
[----:B------:R-:W-:Y:S02]  /*22a0*/  SHF.R.S32.HI R7, RZ, 0x1f, R6 ;  /* 0x0000001fff077819 */ /* 0x000fe40000011406 */
[----:B------:R-:W-:Y:S01]  /*22b0*/  LOP3.LUT R157, R8, R157, R10, 0xfe, !PT ;  /* 0x0000009d089d7212 */ /* 0x000fe200078efe0a */
[----:B------:R-:W-:-:S04]  /*22c0*/  IMAD.WIDE.U32 R4, R23, UR6, R6 ;  /* 0x0000000617047c25 */ /* 0x000fc8000f8e0006 */
[----:B------:R-:W-:Y:S02]  /*22d0*/  IMAD.IADD R11, R5, 0x1, R11 ;  /* 0x00000001050b7824 */ /* 0x000fe400078e020b */
[----:B------:R-:W-:Y:S01]  /*22e0*/  IMAD.MOV.U32 R10, RZ, RZ, R4 ;  /* 0x000000ffff0a7224 */ /* 0x000fe200078e0004 */
[----:B------:R-:W-:Y:S06]  /*22f0*/  @P0 BRA `(.L_x_32) ;  /* 0x0000008000600947 */ /* 0x000fec0003800000 */
[----:B------:R-:W0:Y:S01]  /*2300*/  LDC.64 R4, c[0x0][0x5c8] ;  /* 0x00017200ff047b82 */ /* 0x000e220000000a00 */
[----:B-----5:R-:W-:Y:S01]  /*2310*/  FSETP.NEU.AND P0, PT, R156, RZ, PT ;  /* 0x000000ff9c00720b */ /* 0x020fe20003f0d000 */
[----:B------:R-:W-:Y:S01]  /*2320*/  BSSY B0, `(.L_x_32) ;  /* 0x0000815000007945 */ /* 0x000fe20003800000 */
[----:B------:R-:W-:-:S04]  /*2330*/  ISETP.GT.AND P3, PT, R3, RZ, PT ;  /* 0x000000ff0300720c */ /* 0x000fc80003f64270 */
[----:B------:R-:W-:Y:S01]  /*2340*/  ISETP.GT.AND P2, PT, R0, RZ, P3 ;  /* 0x000000ff0000720c */ /* 0x000fe20001f44270 */
[-C--:B0-----:R-:W-:Y:S02]  /*2350*/  IMAD R12, R9, R4.reuse, RZ ;  /* 0x00000004090c7224 */ /* 0x081fe400078e02ff */
[----:B------:R-:W-:-:S04]  /*2360*/  IMAD.WIDE.U32 R170, R157, R4, R10 ;  /* 0x000000049daa7225 */ /* 0x000fc800078e000a */
[----:B------:R-:W-:-:S04]  /*2370*/  IMAD R11, R157, R5, R12 ;  /* 0x000000059d0b7224 */ /* 0x000fc800078e020c */
[----:B------:R-:W-:Y:S01]  /*2380*/  IMAD.IADD R173, R171, 0x1, R11 ;  /* 0x00000001abad7824 */ /* 0x000fe200078e020b */
[----:B------:R-:W-:Y:S06]  /*2390*/  @!P0 BRA `(.L_x_33) ;  /* 0x0000005c00108947 */ /* 0x000fec0003800000 */
[----:B------:R-:W0:Y:S01]  /*23a0*/  LDC.64 R12, c[0x0][0x5b8] ;  /* 0x00016e00ff0c7b82 */ /* 0x000e220000000a00 */
[----:B------:R-:W-:-:S07]  /*23b0*/  ULDC.64 UR4, c[0x0][0x5c0] ;  /* 0x0001700000047ab9 */ /* 0x000fce0000000a00 */
[----:B------:R-:W1:Y:S08]  /*23c0*/  LDC.64 R14, c[0x0][0x5b0] ;  /* 0x00016c00ff0e7b82 */ /* 0x000e700000000a00 */
[----:B------:R-:W2:Y:S01]  /*23d0*/  LDC.64 R10, c[0x0][0x5a8] ;  /* 0x00016a00ff0a7b82 */ /* 0x000ea20000000a00 */
[----:B0-----:R-:W-:-:S04]  /*23e0*/  IMAD R20, R21, R12, RZ ;  /* 0x0000000c15147224 */ /* 0x001fc800078e02ff */
[C---:B------:R-:W-:Y:S02]  /*23f0*/  IMAD R13, R23.reuse, R13, R20 ;  /* 0x0000000d170d7224 */ /* 0x040fe400078e0214 */
[----:B------:R-:W-:-:S04]  /*2400*/  IMAD.WIDE.U32 R20, R23, R12, R6 ;  /* 0x0000000c17147225 */ /* 0x000fc800078e0006 */
[-C--:B-1----:R-:W-:Y:S02]  /*2410*/  IMAD R154, R9, R14.reuse, RZ ;  /* 0x0000000e099a7224 */ /* 0x082fe400078e02ff */
[----:B------:R-:W-:Y:S02]  /*2420*/  IMAD.IADD R159, R21, 0x1, R13 ;  /* 0x00000001159f7824 */ /* 0x000fe400078e020d */
[----:B------:R-:W-:Y:S02]  /*2430*/  IMAD.MOV.U32 R158, RZ, RZ, R20 ;  /* 0x000000ffff9e7224 */ /* 0x000fe400078e0014 */
[C---:B------:R-:W-:Y:S02]  /*2440*/  IMAD R171, R157.reuse, R15, R154 ;  /* 0x0000000f9dab7224 */ /* 0x040fe400078e029a */
[----:B------:R-:W-:-:S04]  /*2450*/  IMAD.WIDE.U32 R160, R157, R14, R158 ;  /* 0x0000000e9da07225 */ /* 0x000fc800078e009e */
[----:B------:R-:W-:Y:S01]  /*2460*/  IMAD.IADD R154, R161, 0x1, R171 ;  /* 0x00000001a19a7824 */ /* 0x000fe200078e02ab */
[----:B--2---:R-:W-:-:S04]  /*2470*/  LEA R162, P0, R160, R10, 0x2 ;  /* 0x0000000aa0a27211 */ /* 0x004fc800078010ff */
[----:B------:R-:W-:-:S05]  /*2480*/  LEA.HI.X R163, R160, R11, R154, 0x2, P0 ;  /* 0x0000000ba0a37211 */ /* 0x000fca00000f149a */
[----:B------:R0:W2:Y:S01]  /*2490*/  @P2 LDG.E.LTC128B R154, desc[UR36][R162.64] ;  /* 0x00000024a29a2981 */ /* 0x0000a2000c1e1920 */
[----:B------:R-:W-:Y:S01]  /*24a0*/  LEA R160, P0, R170, UR4, 0x2 ;  /* 0x00000004aaa07c11 */ /* 0x000fe2000f8010ff */
[----:B------:R-:W-:Y:S01]  /*24b0*/  IMAD.WIDE.U32 R164, R157, R14, R6 ;  /* 0x0000000e9da47225 */ /* 0x000fe200078e0006 */
[----:B------:R-:W-:Y:S01]  /*24c0*/  ISETP.GT.AND P1, PT, R0, 0x1, P3 ;  /* 0x000000010000780c */ /* 0x000fe20001f24270 */
[----:B------:R-:W-:Y:S02]  /*24d0*/  BSSY B1, `(.L_x_34) ;  /* 0x0000011000017945 */ /* 0x000fe40003800000 */
[----:B------:R-:W-:Y:S02]  /*24e0*/  IMAD.IADD R165, R171, 0x1, R165 ;  /* 0x00000001aba57824 */ /* 0x000fe400078e02a5 */
[----:B------:R-:W-:Y:S01]  /*24f0*/  IMAD.WIDE.U32 R166, R23, R12, R164 ;  /* 0x0000000c17a67225 */ /* 0x000fe200078e00a4 */
[----:B0-----:R-:W-:-:S03]  /*2500*/  SHF.L.U64.HI R163, R14, 0x3, R15 ;  /* 0x000000030ea37819 */ /* 0x001fc6000001020f */
[----:B------:R-:W-:Y:S01]  /*2510*/  IMAD.SHL.U32 R162, R14, 0x8, RZ ;  /* 0x000000080ea27824 */ /* 0x000fe200078e00ff */
[----:B--2---:R-:W-:-:S05]  /*2520*/  LOP3.LUT R161, R154, 0xffffe000, RZ, 0xc0, !PT ;  /* 0xffffe0009aa17812 */ /* 0x004fca00078ec0ff */
[----:B------:R-:W-:Y:S01]  /*2530*/  FMUL R169, R161, R156 ;  /* 0x0000009ca1a97220 */ /* 0x000fe20000400000 */
[----:B------:R-:W-:Y:S01]  /*2540*/  LEA.HI.X R161, R170, UR5, R173, 0x2, P0 ;  /* 0x00000005aaa17c11 */ /* 0x000fe200080f14ad */
[----:B------:R-:W-:Y:S01]  /*2550*/  IMAD.WIDE.U32 R172, R157, R14, R162 ;  /* 0x0000000e9dac7225 */ /* 0x000fe200078e00a2 */
[----:B------:R-:W-:-:S03]  /*2560*/  LEA R164, P0, R166, R10, 0x2 ;  /* 0x0000000aa6a47211 */ /* 0x000fc600078010ff */
[----:B------:R-:W-:Y:S01]  /*2570*/  FFMA R169, R88, R155, R169 ;  /* 0x0000009b58a97223 */ /* 0x000fe200000000a9 */
[----:B------:R-:W-:-:S04]  /*2580*/  IMAD.IADD R88, R13, 0x1, R167 ;  /* 0x000000010d587824 */ /* 0x000fc800078e02a7 */
[----:B------:R-:W-:Y:S02]  /*2590*/  F2FP.TF32.F32.PACK_B R169, R169 ;  /* 0x000000a9ffa9723e */ /* 0x000fe400024050ff */
[----:B------:R-:W-:-:S03]  /*25a0*/  LEA.HI.X R165, R166, R11, R88, 0x2, P0 ;  /* 0x0000000ba6a57211 */ /* 0x000fc600000f1458 */
[----:B------:R0:W-:Y:S01]  /*25b0*/  @P2 STG.E desc[UR36][R160.64], R169 ;  /* 0x000000a9a0002986 */ /* 0x0001e2000c101924 */
[----:B------:R-:W-:Y:S05]  /*25c0*/  @!P1 BRA `(.L_x_35) ;  /* 0x0000000000049947 */ /* 0x000fea0003800000 */
[----:B------:R1:W5:Y:S02]  /*25d0*/  LDG.E.LTC128B R154, desc[UR36][R164.64+0x4] ;  /* 0x00000424a49a7981 */ /* 0x000364000c1e1920 */
.L_x_35:
[----:B------:R-:W-:Y:S05]  /*25e0*/  BSYNC B1 ;  /* 0x0000000000017941 */ /* 0x000fea0003800000 */
.L_x_34:
[----:B-----5:R-:W-:Y:S01]  /*25f0*/  LOP3.LUT R167, R154, 0xffffe000, RZ, 0xc0, !PT ;  /* 0xffffe0009aa77812 */ /* 0x020fe200078ec0ff */
[----:B------:R-:W-:Y:S01]  /*2600*/  IMAD.IADD R171, R171, 0x1, R173 ;  /* 0x00000001abab7824 */ /* 0x000fe200078e02ad */
[----:B------:R-:W-:Y:S02]  /*2610*/  ISETP.GT.AND P0, PT, R3, 0x8, PT ;  /* 0x000000080300780c */ /* 0x000fe40003f04270 */
[----:B------:R-:W-:Y:S01]  /*2620*/  IADD3 R166, P4, R20, R172, RZ ;  /* 0x000000ac14a67210 */ /* 0x000fe20007f9e0ff */
[----:B------:R-:W-:Y:S01]  /*2630*/  FMUL R88, R167, R156 ;  /* 0x0000009ca7587220 */ /* 0x000fe20000400000 */
[----:B------:R-:W-:-:S03]  /*2640*/  ISETP.GT.AND P2, PT, R0, RZ, P0 ;  /* 0x000000ff0000720c */ /* 0x000fc60000744270 */
[----:B------:R-:W-:Y:S01]  /*2650*/  FFMA R175, R89, R155, R88 ;  /* 0x0000009b59af7223 */ /* 0x000fe20000000058 */
[----:B------:R-:W-:Y:S01]  /*2660*/  IMAD.X R167, R171, 0x1, R159, P4 ;  /* 0x00000001aba77824 */ /* 0x000fe200020e069f */
[----:B------:R-:W-:-:S03]  /*2670*/  LEA R88, P4, R166, R10, 0x2 ;  /* 0x0000000aa6587211 */ /* 0x000fc600078810ff */
[----:B------:R-:W-:Y:S02]  /*2680*/  F2FP.TF32.F32.PACK_B R175, R175 ;  /* 0x000000afffaf723e */ /* 0x000fe400024050ff */
[----:B------:R-:W-:-:S03]  /*2690*/  LEA.HI.X R89, R166, R11, R167, 0x2, P4 ;  /* 0x0000000ba6597211 */ /* 0x000fc600020f14a7 */
[----:B------:R2:W-:Y:S04]  /*26a0*/  @P1 STG.E desc[UR36][R160.64+0x4], R175 ;  /* 0x000004afa0001986 */ /* 0x0005e8000c101924 */
[----:B------:R3:W0:Y:S01]  /*26b0*/  @P2 LDG.E.LTC128B R154, desc[UR36][R88.64] ;  /* 0x00000024589a2981 */ /* 0x000622000c1e1920 */
[----:B------:R-:W-:Y:S01]  /*26c0*/  IMAD.SHL.U32 R167, R4, 0x20, RZ ;  /* 0x0000002004a77824 */ /* 0x000fe200078e00ff */
[----:B------:R-:W-:Y:S01]  /*26d0*/  IADD3 R172, P1, R6, R172, RZ ;  /* 0x000000ac06ac7210 */ /* 0x000fe20007f3e0ff */
[----:B------:R-:W-:Y:S03]  /*26e0*/  BSSY B1, `(.L_x_36) ;  /* 0x0000011000017945 */ /* 0x000fe60003800000 */
[----:B------:R-:W-:Y:S01]  /*26f0*/  IADD3 R170, P4, R167, R160, RZ ;  /* 0x000000a0a7aa7210 */ /* 0x000fe20007f9e0ff */
[----:B------:R-:W-:Y:S01]  /*2700*/  IMAD.X R173, R7, 0x1, R171, P1 ;  /* 0x0000000107ad7824 */ /* 0x000fe200008e06ab */
[----:B------:R-:W-:Y:S01]  /*2710*/  ISETP.GT.AND P1, PT, R0, 0x1, P0 ;  /* 0x000000010000780c */ /* 0x000fe20000724270 */
[----:B------:R-:W-:-:S03]  /*2720*/  IMAD.WIDE.U32 R172, R23, R12, R172 ;  /* 0x0000000c17ac7225 */ /* 0x000fc600078e00ac */
[----:B---3--:R-:W-:Y:S02]  /*2730*/  LEA R88, P5, R172, R10, 0x2 ;  /* 0x0000000aac587211 */ /* 0x008fe400078a10ff */
[----:B0-----:R-:W-:-:S05]  /*2740*/  LOP3.LUT R169, R154, 0xffffe000, RZ, 0xc0, !PT ;  /* 0xffffe0009aa97812 */ /* 0x001fca00078ec0ff */
[----:B------:R-:W-:-:S04]  /*2750*/  FMUL R169, R169, R156 ;  /* 0x0000009ca9a97220 */ /* 0x000fc80000400000 */
[----:B------:R-:W-:Y:S01]  /*2760*/  FFMA R177, R90, R155, R169 ;  /* 0x0000009b5ab17223 */ /* 0x000fe200000000a9 */
[----:B------:R-:W-:Y:S01]  /*2770*/  SHF.L.U64.HI R169, R4, 0x5, R5 ;  /* 0x0000000504a97819 */ /* 0x000fe20000010205 */
[----:B------:R-:W-:-:S03]  /*2780*/  IMAD.IADD R90, R13, 0x1, R173 ;  /* 0x000000010d5a7824 */ /* 0x000fc600078e02ad */
[----:B------:R-:W-:Y:S01]  /*2790*/  F2FP.TF32.F32.PACK_B R177, R177 ;  /* 0x000000b1ffb1723e */ /* 0x000fe200024050ff */
[----:B------:R-:W-:Y:S01]  /*27a0*/  IMAD.X R171, R169, 0x1, R161, P4 ;  /* 0x00000001a9ab7824 */ /* 0x000fe200020e06a1 */
[----:B------:R-:W-:-:S04]  /*27b0*/  LEA.HI.X R89, R172, R11, R90, 0x2, P5 ;  /* 0x0000000bac597211 */ /* 0x000fc800028f145a */
[----:B------:R2:W-:Y:S01]  /*27c0*/  @P2 STG.E desc[UR36][R170.64], R177 ;  /* 0x000000b1aa002986 */ /* 0x0005e2000c101924 */
[----:B------:R-:W-:Y:S05]  /*27d0*/  @!P1 BRA `(.L_x_37) ;  /* 0x0000000000049947 */ /* 0x000fea0003800000 */
[----:B------:R0:W5:Y:S02]  /*27e0*/  LDG.E.LTC128B R154, desc[UR36][R88.64+0x4] ;  /* 0x00000424589a7981 */ /* 0x000164000c1e1920 */
.L_x_37:
[----:B------:R-:W-:Y:S05]  /*27f0*/  BSYNC B1 ;  /* 0x0000000000017941 */ /* 0x000fea0003800000 */
.L_x_36:
[----:B-----5:R-:W-:Y:S01]  /*2800*/  LOP3.LUT R173, R154, 0xffffe000, RZ, 0xc0, !PT ;  /* 0xffffe0009aad7812 */ /* 0x020fe200078ec0ff */
[----:B------:R-:W-:Y:S01]  /*2810*/  BSSY B1, `(.L_x_38) ;  /* 0x000000a000017945 */ /* 0x000fe20003800000 */
[----:B------:R-:W-:-:S03]  /*2820*/  ISETP.GT.AND P2, PT, R0, 0x8, P3 ;  /* 0x000000080000780c */ /* 0x000fc60001f44270 */
[----:B------:R-:W-:-:S04]  /*2830*/  FMUL R90, R173, R156 ;  /* 0x0000009cad5a7220 */ /* 0x000fc80000400000 */
[----:B------:R-:W-:Y:S01]  /*2840*/  FFMA R173, R91, R155, R90 ;  /* 0x0000009b5bad7223 */ /* 0x000fe2000000005a */
[----:B------:R-:W-:Y:S02]  /*2850*/  @P1 IMAD.MOV.U32 R90, RZ, RZ, R170 ;  /* 0x000000ffff5a1224 */ /* 0x000fe400078e00aa */
[----:B------:R-:W-:Y:S02]  /*2860*/  @P1 IMAD.MOV.U32 R91, RZ, RZ, R171 ;  /* 0x000000ffff5b1224 */ /* 0x000fe400078e00ab */
[----:B------:R-:W-:-:S05]  /*2870*/  F2FP.TF32.F32.PACK_B R173, R173 ;  /* 0x000000adffad723e */ /* 0x000fca00024050ff */
[----:B------:R3:W-:Y:S01]  /*2880*/  @P1 STG.E desc[UR36][R90.64+0x4], R173 ;  /* 0x000004ad5a001986 */ /* 0x0007e2000c101924 */
[----:B------:R-:W-:Y:S05]  /*2890*/  @!P2 BRA `(.L_x_39) ;  /* 0x000000000004a947 */ /* 0x000fea0003800000 */
[----:B------:R4:W5:Y:S02]  /*28a0*/  LDG.E.LTC128B R154, desc[UR36][R164.64+0x20] ;  /* 0x00002024a49a7981 */ /* 0x000964000c1e1920 */
.L_x_39:
[----:B------:R-:W-:Y:S05]  /*28b0*/  BSYNC B1 ;  /* 0x0000000000017941 */ /* 0x000fea0003800000 */
.L_x_38:
[----:B---3-5:R-:W-:Y:S01]  /*28c0*/  LOP3.LUT R91, R154, 0xffffe000, RZ, 0xc0, !PT ;  /* 0xffffe0009a5b7812 */ /* 0x028fe200078ec0ff */
[----:B------:R-:W-:Y:S01]  /*28d0*/  @P2 IMAD.MOV.U32 R90, RZ, RZ, R160 ;  /* 0x000000ffff5a2224 */ /* 0x000fe200078e00a0 */
[----:B------:R-:W-:Y:S01]  /*28e0*/  ISETP.GT.AND P1, PT, R0, 0x9, P3 ;  /* 0x000000090000780c */ /* 0x000fe20001f24270 */
[----:B------:R-:W-:Y:S02]  /*28f0*/  BSSY B1, `(.L_x_40) ;  /* 0x0000008000017945 */ /* 0x000fe40003800000 */
[----:B------:R-:W-:-:S04]  /*2900*/  FMUL R91, R91, R156 ;  /* 0x0000009c5b5b7220 */ /* 0x000fc80000400000 */
[----:B------:R-:W-:Y:S01]  /*2910*/  FFMA R173, R92, R155, R91 ;  /* 0x0000009b5cad7223 */ /* 0x000fe2000000005b */
[----:B------:R-:W-:-:S04]  /*2920*/  @P2 IMAD.MOV.U32 R91, RZ, RZ, R161 ;  /* 0x000000ffff5b2224 */ /* 0x000fc800078e00a1 */
[----:B------:R-:W-:-:S05]  /*2930*/  F2FP.TF32.F32.PACK_B R173, R173 ;  /* 0x000000adffad723e */ /* 0x000fca00024050ff */
[----:B------:R3:W-:Y:S01]  /*2940*/  @P2 STG.E desc[UR36][R90.64+0x20], R173 ;  /* 0x000020ad5a002986 */ /* 0x0007e2000c101924 */
[----:B------:R-:W-:Y:S05]  /*2950*/  @!P1 BRA `(.L_x_41) ;  /* 0x0000000000049947 */ /* 0x000fea0003800000 */
[----:B------:R0:W5:Y:S02]  /*2960*/  LDG.E.LTC128B R154, desc[UR36][R164.64+0x24] ;  /* 0x00002424a49a7981 */ /* 0x000164000c1e1920 */
.L_x_41:
[----:B------:R-:W-:Y:S05]  /*2970*/  BSYNC B1 ;  /* 0x0000000000017941 */ /* 0x000fea0003800000 */
.L_x_40:
[----:B---3-5:R-:W-:Y:S01]  /*2980*/  LOP3.LUT R91, R154, 0xffffe000, RZ, 0xc0, !PT ;  /* 0xffffe0009a5b7812 */ /* 0x028fe200078ec0ff */
[----:B------:R-:W-:Y:S01]  /*2990*/  BSSY B1, `(.L_x_42) ;  /* 0x000000a000017945 */ /* 0x000fe20003800000 */
[----:B------:R-:W-:-:S03]  /*29a0*/  ISETP.GT.AND P2, PT, R0, 0x8, P0 ;  /* 0x000000080000780c */ /* 0x000fc60000744270 */
[----:B------:R-:W-:Y:S01]  /*29b0*/  FMUL R90, R91, R156 ;  /* 0x0000009c5b5a7220 */ /* 0x000fe20000400000 */
[----:B------:R-:W-:-:S03]  /*29c0*/  @P1 IMAD.MOV.U32 R91, RZ, RZ, R161 ;  /* 0x000000ffff5b1224 */ /* 0x000fc600078e00a1 */
[----:B------:R-:W-:Y:S01]  /*29d0*/  FFMA R93, R93, R155, R90 ;  /* 0x0000009b5d5d7223 */ /* 0x000fe2000000005a */
[----:B------:R-:W-:-:S04]  /*29e0*/  @P1 IMAD.MOV.U32 R90, RZ, RZ, R160 ;  /* 0x000000ffff5a1224 */ /* 0x000fc800078e00a0 */
[----:B------:R-:W-:-:S05]  /*29f0*/  F2FP.TF32.F32.PACK_B R93, R93 ;  /* 0x0000005dff5d723e */ /* 0x000fca00024050ff */
[----:B------:R3:W-:Y:S01]  /*2a00*/  @P1 STG.E desc[UR36][R90.64+0x24], R93 ;  /* 0x0000245d5a001986 */ /* 0x0007e2000c101924 */
[----:B------:R-:W-:Y:S05]  /*2a10*/  @!P2 BRA `(.L_x_43) ;  /* 0x000000000004a947 */ /* 0x000fea0003800000 */
[----:B------:R0:W5:Y:S02]  /*2a20*/  LDG.E.LTC128B R154, desc[UR36][R88.64+0x20] ;  /* 0x00002024589a7981 */ /* 0x000164000c1e1920 */
.L_x_43:
[----:B------:R-:W-:Y:S05]  /*2a30*/  BSYNC B1 ;  /* 0x0000000000017941 */ /* 0x000fea0003800000 */
.L_x_42:
        /* <DEDUP_REMOVED lines=11> */
.L_x_45:
[----:B------:R-:W-:Y:S05]  /*2af0*/  BSYNC B1 ;  /* 0x0000000000017941 */ /* 0x000fea0003800000 */
.L_x_44:
        /* <DEDUP_REMOVED lines=11> */
.L_x_47:
[----:B------:R-:W-:Y:S05]  /*2bb0*/  BSYNC B1 ;  /* 0x0000000000017941 */ /* 0x000fea0003800000 */
.L_x_46:
        /* <DEDUP_REMOVED lines=11> */
.L_x_49:
[----:B------:R-:W-:Y:S05]  /*2c70*/  BSYNC B1 ;  /* 0x0000000000017941 */ /* 0x000fea0003800000 */
.L_x_48:
        /* <DEDUP_REMOVED lines=11> */
.L_x_51:
[----:B------:R-:W-:Y:S05]  /*2d30*/  BSYNC B1 ;  /* 0x0000000000017941 */ /* 0x000fea0003800000 */
.L_x_50:
        /* <DEDUP_REMOVED lines=11> */
.L_x_53:
[----:B------:R-:W-:Y:S05]  /*2df0*/  BSYNC B1 ;  /* 0x0000000000017941 */ /* 0x000fea0003800000 */
.L_x_52:
        /* <DEDUP_REMOVED lines=11> */
.L_x_55:
[----:B------:R-:W-:Y:S05]  /*2eb0*/  BSYNC B1 ;  /* 0x0000000000017941 */ /* 0x000fea0003800000 */
.L_x_54:
        /* <DEDUP_REMOVED lines=11> */
.L_x_57:
[----:B------:R-:W-:Y:S05]  /*2f70*/  BSYNC B1 ;  /* 0x0000000000017941 */ /* 0x000fea0003800000 */
.L_x_56:
        /* <DEDUP_REMOVED lines=11> */
.L_x_59:
[----:B------:R-:W-:Y:S05]  /*3030*/  BSYNC B1 ;  /* 0x0000000000017941 */ /* 0x000fea0003800000 */
.L_x_58:
        /* <DEDUP_REMOVED lines=11> */
.L_x_61:
[----:B------:R-:W-:Y:S05]  /*30f0*/  BSYNC B1 ;  /* 0x0000000000017941 */ /* 0x000fea0003800000 */
.L_x_60:
        /* <DEDUP_REMOVED lines=11> */
.L_x_63:
[----:B------:R-:W-:Y:S05]  /*31b0*/  BSYNC B1 ;  /* 0x0000000000017941 */ /* 0x000fea0003800000 */
.L_x_62:
        /* <DEDUP_REMOVED lines=11> */
.L_x_65:
[----:B------:R-:W-:Y:S05]  /*3270*/  BSYNC B1 ;  /* 0x0000000000017941 */ /* 0x000fea0003800000 */
.L_x_64:
        /* <DEDUP_REMOVED lines=11> */
.L_x_67:
[----:B------:R-:W-:Y:S05]  /*3330*/  BSYNC B1 ;  /* 0x0000000000017941 */ /* 0x000fea0003800000 */
.L_x_66:
        /* <DEDUP_REMOVED lines=11> */
.L_x_69:
[----:B------:R-:W-:Y:S05]  /*33f0*/  BSYNC B1 ;  /* 0x0000000000017941 */ /* 0x000fea0003800000 */
.L_x_68:
        /* <DEDUP_REMOVED lines=11> */
.L_x_71:
[----:B------:R-:W-:Y:S05]  /*34b0*/  BSYNC B1 ;  /* 0x0000000000017941 */ /* 0x000fea0003800000 */
.L_x_70:
        /* <DEDUP_REMOVED lines=11> */
.L_x_73:
[----:B------:R-:W-:Y:S05]  /*3570*/  BSYNC B1 ;  /* 0x0000000000017941 */ /* 0x000fea0003800000 */
.L_x_72:
        /* <DEDUP_REMOVED lines=11> */
.L_x_75:
[----:B------:R-:W-:Y:S05]  /*3630*/  BSYNC B1 ;  /* 0x0000000000017941 */ /* 0x000fea0003800000 */
.L_x_74:
        /* <DEDUP_REMOVED lines=11> */
.L_x_77:
[----:B------:R-:W-:Y:S05]  /*36f0*/  BSYNC B1 ;  /* 0x0000000000017941 */ /* 0x000fea0003800000 */
.L_x_76:
        /* <DEDUP_REMOVED lines=11> */
.L_x_79:
[----:B------:R-:W-:Y:S05]  /*37b0*/  BSYNC B1 ;  /* 0x0000000000017941 */ /* 0x000fea0003800000 */
.L_x_78:
        /* <DEDUP_REMOVED lines=11> */
.L_x_81:
[----:B------:R-:W-:Y:S05]  /*3870*/  BSYNC B1 ;  /* 0x0000000000017941 */ /* 0x000fea0003800000 */
.L_x_80:
        /* <DEDUP_REMOVED lines=11> */
.L_x_83:
[----:B------:R-:W-:Y:S05]  /*3930*/  BSYNC B1 ;  /* 0x0000000000017941 */ /* 0x000fea0003800000 */
.L_x_82:
        /* <DEDUP_REMOVED lines=11> */
.L_x_85:
[----:B------:R-:W-:Y:S05]  /*39f0*/  BSYNC B1 ;  /* 0x0000000000017941 */ /* 0x000fea0003800000 */
.L_x_84:
        /* <DEDUP_REMOVED lines=11> */
.L_x_87:
[----:B------:R-:W-:Y:S05]  /*3ab0*/  BSYNC B1 ;  /* 0x0000000000017941 */ /* 0x000fea0003800000 */
.L_x_86:
        /* <DEDUP_REMOVED lines=11> */
.L_x_89:
[----:B------:R-:W-:Y:S05]  /*3b70*/  BSYNC B1 ;  /* 0x0000000000017941 */ /* 0x000fea0003800000 */
.L_x_88:
        /* <DEDUP_REMOVED lines=11> */
.L_x_91:
[----:B------:R-:W-:Y:S05]  /*3c30*/  BSYNC B1 ;  /* 0x0000000000017941 */ /* 0x000fea0003800000 */
.L_x_90:
        /* <DEDUP_REMOVED lines=11> */
.L_x_93:
[----:B------:R-:W-:Y:S05]  /*3cf0*/  BSYNC B1 ;  /* 0x0000000000017941 */ /* 0x000fea0003800000 */
.L_x_92:
        /* <DEDUP_REMOVED lines=11> */
.L_x_95:
[----:B------:R-:W-:Y:S05]  /*3db0*/  BSYNC B1 ;  /* 0x0000000000017941 */ /* 0x000fea0003800000 */
.L_x_94:
        /* <DEDUP_REMOVED lines=11> */
.L_x_97:
[----:B------:R-:W-:Y:S05]  /*3e70*/  BSYNC B1 ;  /* 0x0000000000017941 */ /* 0x000fea0003800000 */
.L_x_96:
        /* <DEDUP_REMOVED lines=11> */
.L_x_99:
[----:B------:R-:W-:Y:S05]  /*3f30*/  BSYNC B1 ;  /* 0x0000000000017941 */ /* 0x000fea0003800000 */
.L_x_98:
        /* <DEDUP_REMOVED lines=11> */
.L_x_101:
[----:B------:R-:W-:Y:S05]  /*3ff0*/  BSYNC B1 ;  /* 0x0000000000017941 */ /* 0x000fea0003800000 */
.L_x_100:
        /* <DEDUP_REMOVED lines=11> */
.L_x_103:
[----:B------:R-:W-:Y:S05]  /*40b0*/  BSYNC B1 ;  /* 0x0000000000017941 */ /* 0x000fea0003800000 */
.L_x_102:
        /* <DEDUP_REMOVED lines=11> */
.L_x_105:
[----:B------:R-:W-:Y:S05]  /*4170*/  BSYNC B1 ;  /* 0x0000000000017941 */ /* 0x000fea0003800000 */
.L_x_104:
        /* <DEDUP_REMOVED lines=11> */
.L_x_107:
[----:B------:R-:W-:Y:S05]  /*4230*/  BSYNC B1 ;  /* 0x0000000000017941 */ /* 0x000fea0003800000 */
.L_x_106:
        /* <DEDUP_REMOVED lines=11> */
.L_x_109:
[----:B------:R-:W-:Y:S05]  /*42f0*/  BSYNC B1 ;  /* 0x0000000000017941 */ /* 0x000fea0003800000 */
.L_x_108:
        /* <DEDUP_REMOVED lines=11> */
.L_x_111:
[----:B------:R-:W-:Y:S05]  /*43b0*/  BSYNC B1 ;  /* 0x0000000000017941 */ /* 0x000fea0003800000 */
.L_x_110:
        /* <DEDUP_REMOVED lines=11> */
.L_x_113:
[----:B------:R-:W-:Y:S05]  /*4470*/  BSYNC B1 ;  /* 0x0000000000017941 */ /* 0x000fea0003800000 */
.L_x_112:
        /* <DEDUP_REMOVED lines=11> */
.L_x_115:
[----:B------:R-:W-:Y:S05]  /*4530*/  BSYNC B1 ;  /* 0x0000000000017941 */ /* 0x000fea0003800000 */
.L_x_114:
        /* <DEDUP_REMOVED lines=11> */
.L_x_117:
[----:B------:R-:W-:Y:S05]  /*45f0*/  BSYNC B1 ;  /* 0x0000000000017941 */ /* 0x000fea0003800000 */
.L_x_116:
        /* <DEDUP_REMOVED lines=11> */
.L_x_119:
[----:B------:R-:W-:Y:S05]  /*46b0*/  BSYNC B1 ;  /* 0x0000000000017941 */ /* 0x000fea0003800000 */
.L_x_118:
        /* <DEDUP_REMOVED lines=11> */
.L_x_121:
[----:B------:R-:W-:Y:S05]  /*4770*/  BSYNC B1 ;  /* 0x0000000000017941 */ /* 0x000fea0003800000 */
.L_x_120:
        /* <DEDUP_REMOVED lines=11> */
.L_x_123:
[----:B------:R-:W-:Y:S05]  /*4830*/  BSYNC B1 ;  /* 0x0000000000017941 */ /* 0x000fea0003800000 */
.L_x_122:
        /* <DEDUP_REMOVED lines=11> */
.L_x_125:
[----:B------:R-:W-:Y:S05]  /*48f0*/  BSYNC B1 ;  /* 0x0000000000017941 */ /* 0x000fea0003800000 */
.L_x_124:
        /* <DEDUP_REMOVED lines=11> */
.L_x_127:
[----:B------:R-:W-:Y:S05]  /*49b0*/  BSYNC B1 ;  /* 0x0000000000017941 */ /* 0x000fea0003800000 */
.L_x_126:
        /* <DEDUP_REMOVED lines=11> */
.L_x_129:
[----:B------:R-:W-:Y:S05]  /*4a70*/  BSYNC B1 ;  /* 0x0000000000017941 */ /* 0x000fea0003800000 */
.L_x_128:
        /* <DEDUP_REMOVED lines=11> */
.L_x_131:
[----:B------:R-:W-:Y:S05]  /*4b30*/  BSYNC B1 ;  /* 0x0000000000017941 */ /* 0x000fea0003800000 */
.L_x_130:
        /* <DEDUP_REMOVED lines=11> */
.L_x_133:
[----:B------:R-:W-:Y:S05]  /*4bf0*/  BSYNC B1 ;  /* 0x0000000000017941 */ /* 0x000fea0003800000 */
.L_x_132:
        /* <DEDUP_REMOVED lines=11> */
.L_x_135:
[----:B------:R-:W-:Y:S05]  /*4cb0*/  BSYNC B1 ;  /* 0x0000000000017941 */ /* 0x000fea0003800000 */
.L_x_134:
        /* <DEDUP_REMOVED lines=11> */
.L_x_137:
[----:B------:R-:W-:Y:S05]  /*4d70*/  BSYNC B1 ;  /* 0x0000000000017941 */ /* 0x000fea0003800000 */
.L_x_136:
        /* <DEDUP_REMOVED lines=11> */
.L_x_139:
[----:B------:R-:W-:Y:S05]  /*4e30*/  BSYNC B1 ;  /* 0x0000000000017941 */ /* 0x000fea0003800000 */
.L_x_138:
        /* <DEDUP_REMOVED lines=11> */
.L_x_141:
[----:B------:R-:W-:Y:S05]  /*4ef0*/  BSYNC B1 ;  /* 0x0000000000017941 */ /* 0x000fea0003800000 */
.L_x_140:
        /* <DEDUP_REMOVED lines=11> */
.L_x_143:
[----:B------:R-:W-:Y:S05]  /*4fb0*/  BSYNC B1 ;  /* 0x0000000000017941 */ /* 0x000fea0003800000 */
.L_x_142:
        /* <DEDUP_REMOVED lines=11> */
.L_x_145:
[----:B------:R-:W-:Y:S05]  /*5070*/  BSYNC B1 ;  /* 0x0000000000017941 */ /* 0x000fea0003800000 */
.L_x_144:
        /* <DEDUP_REMOVED lines=11> */
.L_x_147:
[----:B------:R-:W-:Y:S05]  /*5130*/  BSYNC B1 ;  /* 0x0000000000017941 */ /* 0x000fea0003800000 */
.L_x_146:
        /* <DEDUP_REMOVED lines=11> */
.L_x_149:
[----:B------:R-:W-:Y:S05]  /*51f0*/  BSYNC B1 ;  /* 0x0000000000017941 */ /* 0x000fea0003800000 */
.L_x_148:
        /* <DEDUP_REMOVED lines=11> */
.L_x_151:
[----:B------:R-:W-:Y:S05]  /*52b0*/  BSYNC B1 ;  /* 0x0000000000017941 */ /* 0x000fea0003800000 */
.L_x_150:
        /* <DEDUP_REMOVED lines=11> */
.L_x_153:
[----:B------:R-:W-:Y:S05]  /*5370*/  BSYNC B1 ;  /* 0x0000000000017941 */ /* 0x000fea0003800000 */
.L_x_152:
        /* <DEDUP_REMOVED lines=11> */
.L_x_155:
[----:B------:R-:W-:Y:S05]  /*5430*/  BSYNC B1 ;  /* 0x0000000000017941 */ /* 0x000fea0003800000 */
.L_x_154:
[----:B---3-5:R-:W-:Y:S01]  /*5440*/  LOP3.LUT R91, R154, 0xffffe000, RZ, 0xc0, !PT ;  /* 0xffffe0009a5b7812 */ /* 0x028fe200078ec0ff */
[----:B------:R-:W-:Y:S01]  /*5450*/  @P2 IMAD.MOV.U32 R8, RZ, RZ, R170 ;  /* 0x000000ffff082224 */ /* 0x000fe200078e00aa */
[----:B------:R-:W-:Y:S01]  /*5460*/  IADD3 R157, P1, R157, 0x80, RZ ;  /* 0x000000809d9d7810 */ /* 0x000fe20007f3e0ff */
[----:B------:R-:W-:Y:S02]  /*5470*/  BSSY B1, `(.L_x_156) ;  /* 0x000000b000017945 */ /* 0x000fe40003800000 */
[----:B------:R-:W-:Y:S02]  /*5480*/  FMUL R91, R91, R156 ;  /* 0x0000009c5b5b7220 */ /* 0x000fe40000400000 */
[----:B------:R-:W-:Y:S01]  /*5490*/  IMAD.X R9, RZ, RZ, R9, P1 ;  /* 0x000000ffff097224 */ /* 0x000fe200008e0609 */
[----:B------:R-:W-:Y:S01]  /*54a0*/  ISETP.GT.AND P1, PT, R0, 0x79, P0 ;  /* 0x000000790000780c */ /* 0x000fe20000724270 */
[----:B------:R-:W-:Y:S02]  /*54b0*/  FFMA R91, R150, R155, R91 ;  /* 0x0000009b965b7223 */ /* 0x000fe4000000005b */
[----:B------:R-:W-:-:S02]  /*54c0*/  IMAD R90, R9, R14, RZ ;  /* 0x0000000e095a7224 */ /* 0x000fc400078e02ff */
[----:B------:R-:W-:Y:S01]  /*54d0*/  @P2 IMAD.MOV.U32 R9, RZ, RZ, R171 ;  /* 0x000000ffff092224 */ /* 0x000fe200078e00ab */
[----:B------:R-:W-:-:S05]  /*54e0*/  F2FP.TF32.F32.PACK_B R91, R91 ;  /* 0x0000005bff5b723e */ /* 0x000fca00024050ff */
[----:B------:R3:W-:Y:S02]  /*54f0*/  @P2 STG.E desc[UR36][R8.64+0x1e0], R91 ;  /* 0x0001e05b08002986 */ /* 0x0007e4000c101924 */
[----:B------:R-:W-:Y:S05]  /*5500*/  @!P1 BRA `(.L_x_157) ;  /* 0x0000000000049947 */ /* 0x000fea0003800000 */
[----:B------:R0:W5:Y:S02]  /*5510*/  LDG.E.LTC128B R154, desc[UR36][R88.64+0x1e4] ;  /* 0x0001e424589a7981 */ /* 0x000164000c1e1920 */
.L_x_157:
[----:B------:R-:W-:Y:S05]  /*5520*/  BSYNC B1 ;  /* 0x0000000000017941 */ /* 0x000fea0003800000 */
.L_x_156:
[----:B0----5:R-:W-:Y:S01]  /*5530*/  LOP3.LUT R89, R154, 0xffffe000, RZ, 0xc0, !PT ;  /* 0xffffe0009a597812 */ /* 0x021fe200078ec0ff */
[----:B------:R-:W-:Y:S01]  /*5540*/  IMAD R97, R157, R15, R90 ;  /* 0x0000000f9d617224 */ /* 0x000fe200078e025a */
[----:B------:R-:W-:Y:S01]  /*5550*/  ISETP.GT.AND P0, PT, R3, 0x80, PT ;  /* 0x000000800300780c */ /* 0x000fe20003f04270 */
[----:B---3--:R-:W-:-:S04]  /*5560*/  IMAD.WIDE.U32 R8, R157, R14, R158 ;  /* 0x0000000e9d087225 */ /* 0x008fc800078e009e */
[----:B------:R-:W-:Y:S01]  /*5570*/  FMUL R88, R89, R156 ;  /* 0x0000009c59587220 */ /* 0x000fe20000400000 */
[----:B------:R-:W-:Y:S01]  /*5580*/  ISETP.GT.AND P3, PT, R0, RZ, P0 ;  /* 0x000000ff0000720c */ /* 0x000fe20000764270 */
[----:B------:R-:W-:Y:S02]  /*5590*/  IMAD.IADD R9, R9, 0x1, R97 ;  /* 0x0000000109097824 */ /* 0x000fe400078e0261 */
[----:B------:R-:W-:Y:S01]  /*55a0*/  FFMA R151, R151, R155, R88 ;  /* 0x0000009b97977223 */ /* 0x000fe20000000058 */
[----:B------:R-:W-:-:S04]  /*55b0*/  LEA R88, P2, R8, R10, 0x2 ;  /* 0x0000000a08587211 */ /* 0x000fc800078410ff */
[----:B------:R-:W-:Y:S02]  /*55c0*/  F2FP.TF32.F32.PACK_B R151, R151 ;  /* 0x00000097ff97723e */ /* 0x000fe400024050ff */
[----:B------:R-:W-:-:S03]  /*55d0*/  LEA.HI.X R89, R8, R11, R9, 0x2, P2 ;  /* 0x0000000b08597211 */ /* 0x000fc600010f1409 */
[----:B------:R0:W-:Y:S04]  /*55e0*/  @P1 STG.E desc[UR36][R170.64+0x1e4], R151 ;  /* 0x0001e497aa001986 */ /* 0x0001e8000c101924 */
[----:B------:R-:W3:Y:S01]  /*55f0*/  @P3 LDG.E.LTC128B R154, desc[UR36][R88.64] ;  /* 0x00000024589a3981 */ /* 0x000ee2000c1e1920 */
[----:B------:R-:W-:Y:S01]  /*5600*/  IMAD.WIDE.U32 R8, R157, R14, R6 ;  /* 0x0000000e9d087225 */ /* 0x000fe200078e0006 */
[----:B------:R-:W-:Y:S01]  /*5610*/  SHF.L.U64.HI R95, R4, 0x9, R5 ;  /* 0x00000009045f7819 */ /* 0x000fe20000010205 */
[----:B------:R-:W-:Y:S01]  /*5620*/  BSSY B1, `(.L_x_158) ;  /* 0x0000011000017945 */ /* 0x000fe20003800000 */
[----:B------:R-:W-:Y:S01]  /*5630*/  ISETP.GT.AND P2, PT, R0, 0x1, P0 ;  /* 0x000000010000780c */ /* 0x000fe20000744270 */
[----:B------:R-:W-:Y:S02]  /*5640*/  IMAD.IADD R9, R97, 0x1, R9 ;  /* 0x0000000161097824 */ /* 0x000fe400078e0209 */
[----:B------:R-:W-:-:S02]  /*5650*/  IMAD.SHL.U32 R93, R4, 0x200, RZ ;  /* 0x00000200045d7824 */ /* 0x000fc400078e00ff */
[----:B------:R-:W-:-:S03]  /*5660*/  IMAD.WIDE.U32 R90, R23, R12, R8 ;  /* 0x0000000c175a7225 */ /* 0x000fc600078e0008 */
[----:B------:R-:W-:Y:S01]  /*5670*/  IADD3 R8, P1, R93, R160, RZ ;  /* 0x000000a05d087210 */ /* 0x000fe20007f3e0ff */
[----:B------:R-:W-:Y:S01]  /*5680*/  IMAD.IADD R5, R13, 0x1, R91 ;  /* 0x000000010d057824 */ /* 0x000fe200078e025b */
[----:B------:R-:W-:-:S03]  /*5690*/  LEA R4, P4, R90, R10, 0x2 ;  /* 0x0000000a5a047211 */ /* 0x000fc600078810ff */
[----:B------:R-:W-:Y:S01]  /*56a0*/  IMAD.X R9, R95, 0x1, R161, P1 ;  /* 0x000000015f097824 */ /* 0x000fe200008e06a1 */
[----:B------:R-:W-:Y:S02]  /*56b0*/  LEA.HI.X R5, R90, R11, R5, 0x2, P4 ;  /* 0x0000000b5a057211 */ /* 0x000fe400020f1405 */
[----:B---3--:R-:W-:-:S05]  /*56c0*/  LOP3.LUT R15, R154, 0xffffe000, RZ, 0xc0, !PT ;  /* 0xffffe0009a0f7812 */ /* 0x008fca00078ec0ff */
[----:B------:R-:W-:-:S04]  /*56d0*/  FMUL R15, R15, R156 ;  /* 0x0000009c0f0f7220 */ /* 0x000fc80000400000 */
[----:B------:R-:W-:-:S05]  /*56e0*/  FFMA R15, R24, R155, R15 ;  /* 0x0000009b180f7223 */ /* 0x000fca000000000f */
[----:B------:R-:W-:-:S05]  /*56f0*/  F2FP.TF32.F32.PACK_B R15, R15 ;  /* 0x0000000fff0f723e */ /* 0x000fca00024050ff */
[----:B------:R0:W-:Y:S01]  /*5700*/  @P3 STG.E desc[UR36][R8.64], R15 ;  /* 0x0000000f08003986 */ /* 0x0001e2000c101924 */
[----:B------:R-:W-:Y:S05]  /*5710*/  @!P2 BRA `(.L_x_159) ;  /* 0x000000000004a947 */ /* 0x000fea0003800000 */
[----:B------:R3:W5:Y:S02]  /*5720*/  LDG.E.LTC128B R154, desc[UR36][R4.64+0x4] ;  /* 0x00000424049a7981 */ /* 0x000764000c1e1920 */
.L_x_159:
[----:B------:R-:W-:Y:S05]  /*5730*/  BSYNC B1 ;  /* 0x0000000000017941 */ /* 0x000fea0003800000 */
.L_x_158:
[----:B-----5:R-:W-:Y:S01]  /*5740*/  LOP3.LUT R21, R154, 0xffffe000, RZ, 0xc0, !PT ;  /* 0xffffe0009a157812 */ /* 0x020fe200078ec0ff */
[----:B0-----:R-:W-:Y:S01]  /*5750*/  IMAD.WIDE.U32 R14, R157, R14, R162 ;  /* 0x0000000e9d0e7225 */ /* 0x001fe200078e00a2 */
[----:B------:R-:W-:Y:S01]  /*5760*/  ISETP.GT.AND P1, PT, R3, 0x88, PT ;  /* 0x000000880300780c */ /* 0x000fe20003f24270 */
[----:B------:R-:W-:Y:S02]  /*5770*/  BSSY B1, `(.L_x_160) ;  /* 0x000000f000017945 */ /* 0x000fe40003800000 */
[----:B------:R-:W-:Y:S01]  /*5780*/  FMUL R24, R21, R156 ;  /* 0x0000009c15187220 */ /* 0x000fe20000400000 */
[----:B------:R-:W-:Y:S01]  /*5790*/  ISETP.GT.AND P3, PT, R0, RZ, P1 ;  /* 0x000000ff0000720c */ /* 0x000fe20000f64270 */
[----:B------:R-:W-:Y:S01]  /*57a0*/  IMAD.IADD R97, R97, 0x1, R15 ;  /* 0x0000000161617824 */ /* 0x000fe200078e020f */
[-C--:B------:R-:W-:Y:S01]  /*57b0*/  IADD3 R20, P5, R20, R14.reuse, RZ ;  /* 0x0000000e14147210 */ /* 0x080fe20007fbe0ff */
[----:B------:R-:W-:Y:S01]  /*57c0*/  FFMA R25, R25, R155, R24 ;  /* 0x0000009b19197223 */ /* 0x000fe20000000018 */
[----:B------:R-:W-:-:S03]  /*57d0*/  IADD3 R14, P4, R6, R14, RZ ;  /* 0x0000000e060e7210 */ /* 0x000fc60007f9e0ff */
[----:B------:R-:W-:Y:S01]  /*57e0*/  IMAD.X R158, R97, 0x1, R159, P5 ;  /* 0x00000001619e7824 */ /* 0x000fe200028e069f */
[----:B------:R-:W-:Y:S01]  /*57f0*/  F2FP.TF32.F32.PACK_B R25, R25 ;  /* 0x00000019ff19723e */ /* 0x000fe200024050ff */
[----:B------:R-:W-:Y:S01]  /*5800*/  IMAD.X R15, R7, 0x1, R97, P4 ;  /* 0x00000001070f7824 */ /* 0x000fe200020e0661 */
[----:B------:R-:W-:-:S03]  /*5810*/  LEA R6, P5, R20, R10, 0x2 ;  /* 0x0000000a14067211 */ /* 0x000fc600078a10ff */
[----:B------:R0:W-:Y:S01]  /*5820*/  @P2 STG.E desc[UR36][R8.64+0x4], R25 ;  /* 0x0000041908002986 */ /* 0x0001e2000c101924 */
[----:B------:R-:W-:Y:S01]  /*5830*/  LEA.HI.X R7, R20, R11, R158, 0x2, P5 ;  /* 0x0000000b14077211 */ /* 0x000fe200028f149e */
[----:B------:R-:W-:Y:S08]  /*5840*/  @!P3 BRA `(.L_x_161) ;  /* 0x000000000004b947 */ /* 0x000ff00003800000 */
[----:B------:R0:W5:Y:S02]  /*5850*/  LDG.E.LTC128B R154, desc[UR36][R6.64] ;  /* 0x00000024069a7981 */ /* 0x000164000c1e1920 */
.L_x_161:
[----:B------:R-:W-:Y:S05]  /*5860*/  BSYNC B1 ;  /* 0x0000000000017941 */ /* 0x000fea0003800000 */
.L_x_160:
[----:B-----5:R-:W-:Y:S01]  /*5870*/  LOP3.LUT R3, R154, 0xffffe000, RZ, 0xc0, !PT ;  /* 0xffffe0009a037812 */ /* 0x020fe200078ec0ff */
[----:B------:R-:W-:Y:S01]  /*5880*/  IMAD.WIDE.U32 R14, R23, R12, R14 ;  /* 0x0000000c170e7225 */ /* 0x000fe200078e000e */
[----:B0-----:R-:W-:Y:S01]  /*5890*/  IADD3 R6, P4, R8, R167, RZ ;  /* 0x000000a708067210 */ /* 0x001fe20007f9e0ff */
[----:B------:R-:W-:Y:S01]  /*58a0*/  BSSY B1, `(.L_x_162) ;  /* 0x000000c000017945 */ /* 0x000fe20003800000 */
[----:B------:R-:W-:Y:S01]  /*58b0*/  ISETP.GT.AND P2, PT, R0, 0x1, P1 ;  /* 0x000000010000780c */ /* 0x000fe20000f44270 */
[----:B------:R-:W-:Y:S01]  /*58c0*/  FMUL R3, R3, R156 ;  /* 0x0000009c03037220 */ /* 0x000fe20000400000 */
[----:B------:R-:W-:Y:S01]  /*58d0*/  IMAD.IADD R13, R13, 0x1, R15 ;  /* 0x000000010d0d7824 */ /* 0x000fe200078e020f */
[----:B------:R-:W-:Y:S01]  /*58e0*/  LEA R10, P5, R14, R10, 0x2 ;  /* 0x0000000a0e0a7211 */ /* 0x000fe200078a10ff */
[----:B------:R-:W-:Y:S02]  /*58f0*/  IMAD.X R7, R9, 0x1, R169, P4 ;  /* 0x0000000109077824 */ /* 0x000fe400020e06a9 */
[----:B------:R-:W-:Y:S01]  /*5900*/  FFMA R3, R26, R155, R3 ;  /* 0x0000009b1a037223 */ /* 0x000fe20000000003 */
[----:B------:R-:W-:-:S04]  /*5910*/  LEA.HI.X R11, R14, R11, R13, 0x2, P5 ;  /* 0x0000000b0e0b7211 */ /* 0x000fc800028f140d */
[----:B------:R-:W-:-:S05]  /*5920*/  F2FP.TF32.F32.PACK_B R3, R3 ;  /* 0x00000003ff03723e */ /* 0x000fca00024050ff */
[----:B------:R0:W-:Y:S01]  /*5930*/  @P3 STG.E desc[UR36][R6.64], R3 ;  /* 0x0000000306003986 */ /* 0x0001e2000c101924 */
[----:B------:R-:W-:Y:S05]  /*5940*/  @!P2 BRA `(.L_x_163) ;  /* 0x000000000004a947 */ /* 0x000fea0003800000 */
[----:B------:R0:W5:Y:S02]  /*5950*/  LDG.E.LTC128B R154, desc[UR36][R10.64+0x4] ;  /* 0x000004240a9a7981 */ /* 0x000164000c1e1920 */
.L_x_163:
[----:B------:R-:W-:Y:S05]  /*5960*/  BSYNC B1 ;  /* 0x0000000000017941 */ /* 0x000fea0003800000 */
.L_x_162:
[----:B0----5:R-:W-:Y:S01]  /*5970*/  LOP3.LUT R3, R154, 0xffffe000, RZ, 0xc0, !PT ;  /* 0xffffe0009a037812 */ /* 0x021fe200078ec0ff */
[----:B------:R-:W-:Y:S01]  /*5980*/  BSSY B1, `(.L_x_164) ;  /* 0x0000008000017945 */ /* 0x000fe20003800000 */
[----:B------:R-:W-:-:S03]  /*5990*/  ISETP.GT.AND P3, PT, R0, 0x8, P0 ;  /* 0x000000080000780c */ /* 0x000fc60000764270 */
[----:B------:R-:W-:-:S04]  /*59a0*/  FMUL R12, R3, R156 ;  /* 0x0000009c030c7220 */ /* 0x000fc80000400000 */
[----:B------:R-:W-:-:S05]  /*59b0*/  FFMA R27, R27, R155, R12 ;  /* 0x0000009b1b1b7223 */ /* 0x000fca000000000c */
[----:B------:R-:W-:-:S05]  /*59c0*/  F2FP.TF32.F32.PACK_B R27, R27 ;  /* 0x0000001bff1b723e */ /* 0x000fca00024050ff */
[----:B------:R0:W-:Y:S01]  /*59d0*/  @P2 STG.E desc[UR36][R6.64+0x4], R27 ;  /* 0x0000041b06002986 */ /* 0x0001e2000c101924 */
[----:B------:R-:W-:Y:S05]  /*59e0*/  @!P3 BRA `(.L_x_165) ;  /* 0x000000000004b947 */ /* 0x000fea0003800000 */
[----:B------:R0:W5:Y:S02]  /*59f0*/  LDG.E.LTC128B R154, desc[UR36][R4.64+0x20] ;  /* 0x00002024049a7981 */ /* 0x000164000c1e1920 */
.L_x_165:
[----:B------:R-:W-:Y:S05]  /*5a00*/  BSYNC B1 ;  /* 0x0000000000017941 */ /* 0x000fea0003800000 */
.L_x_164:
[----:B-----5:R-:W-:Y:S01]  /*5a10*/  LOP3.LUT R3, R154, 0xffffe000, RZ, 0xc0, !PT ;  /* 0xffffe0009a037812 */ /* 0x020fe200078ec0ff */
[----:B0-----:R-:W-:Y:S01]  /*5a20*/  IMAD.MOV.U32 R6, RZ, RZ, R8 ;  /* 0x000000ffff067224 */ /* 0x001fe200078e0008 */
[----:B------:R-:W-:Y:S01]  /*5a30*/  ISETP.GT.AND P2, PT, R0, 0x9, P0 ;  /* 0x000000090000780c */ /* 0x000fe20000744270 */
[----:B------:R-:W-:Y:S01]  /*5a40*/  IMAD.MOV.U32 R7, RZ, RZ, R9 ;  /* 0x000000ffff077224 */ /* 0x000fe200078e0009 */
[----:B------:R-:W-:Y:S01]  /*5a50*/  BSSY B1, `(.L_x_166) ;  /* 0x0000007000017945 */ /* 0x000fe20003800000 */
[----:B------:R-:W-:-:S04]  /*5a60*/  FMUL R3, R3, R156 ;  /* 0x0000009c03037220 */ /* 0x000fc80000400000 */
[----:B------:R-:W-:-:S05]  /*5a70*/  FFMA R3, R28, R155, R3 ;  /* 0x0000009b1c037223 */ /* 0x000fca0000000003 */
[----:B------:R-:W-:-:S05]  /*5a80*/  F2FP.TF32.F32.PACK_B R3, R3 ;  /* 0x00000003ff03723e */ /* 0x000fca00024050ff */
[----:B------:R0:W-:Y:S01]  /*5a90*/  @P3 STG.E desc[UR36][R6.64+0x20], R3 ;  /* 0x0000200306003986 */ /* 0x0001e2000c101924 */
[----:B------:R-:W-:Y:S05]  /*5aa0*/  @!P2 BRA `(.L_x_167) ;  /* 0x000000000004a947 */ /* 0x000fea0003800000 */
[----:B------:R0:W5:Y:S02]  /*5ab0*/  LDG.E.LTC128B R154, desc[UR36][R4.64+0x24] ;  /* 0x00002424049a7981 */ /* 0x000164000c1e1920 */
.L_x_167:
[----:B------:R-:W-:Y:S05]  /*5ac0*/  BSYNC B1 ;  /* 0x0000000000017941 */ /* 0x000fea0003800000 */
.L_x_166:
        /* <DEDUP_REMOVED lines=9> */
.L_x_169:
[----:B------:R-:W-:Y:S05]  /*5b60*/  BSYNC B1 ;  /* 0x0000000000017941 */ /* 0x000fea0003800000 */
.L_x_168:
[----:B-----5:R-:W-:Y:S01]  /*5b70*/  LOP3.LUT R3, R154, 0xffffe000, RZ, 0xc0, !PT ;  /* 0xffffe0009a037812 */ /* 0x020fe200078ec0ff */
[----:B------:R-:W-:Y:S01]  /*5b80*/  BSSY B1, `(.L_x_170) ;  /* 0x000000a000017945 */ /* 0x000fe20003800000 */
[----:B------:R-:W-:Y:S02]  /*5b90*/  IADD3 R8, P3, R167, R8, RZ ;  /* 0x00000008a7087210 */ /* 0x000fe40007f7e0ff */
[----:B------:R-:W-:Y:S01]  /*5ba0*/  ISETP.GT.AND P2, PT, R0, 0x9, P1 ;  /* 0x000000090000780c */ /* 0x000fe20000f44270 */
[----:B------:R-:W-:Y:S02]  /*5bb0*/  FMUL R3, R3, R156 ;  /* 0x0000009c03037220 */ /* 0x000fe40000400000 */
[----:B------:R-:W-:Y:S02]  /*5bc0*/  IMAD.X R9, R169, 0x1, R9, P3 ;  /* 0x00000001a9097824 */ /* 0x000fe400018e0609 */
[----:B------:R-:W-:-:S05]  /*5bd0*/  FFMA R3, R30, R155, R3 ;  /* 0x0000009b1e037223 */ /* 0x000fca0000000003 */
[----:B------:R-:W-:-:S05]  /*5be0*/  F2FP.TF32.F32.PACK_B R3, R3 ;  /* 0x00000003ff03723e */ /* 0x000fca00024050ff */
[----:B------:R0:W-:Y:S01]  /*5bf0*/  @P4 STG.E desc[UR36][R8.64+0x20], R3 ;  /* 0x0000200308004986 */ /* 0x0001e2000c101924 */
[----:B------:R-:W-:Y:S05]  /*5c00*/  @!P2 BRA `(.L_x_171) ;  /* 0x000000000004a947 */ /* 0x000fea0003800000 */
[----:B------:R0:W5:Y:S02]  /*5c10*/  LDG.E.LTC128B R154, desc[UR36][R10.64+0x24] ;  /* 0x000024240a9a7981 */ /* 0x000164000c1e1920 */
.L_x_171:
[----:B------:R-:W-:Y:S05]  /*5c20*/  BSYNC B1 ;  /* 0x0000000000017941 */ /* 0x000fea0003800000 */
.L_x_170:
[----:B0----5:R-:W-:Y:S01]  /*5c30*/  LOP3.LUT R3, R154, 0xffffe000, RZ, 0xc0, !PT ;  /* 0xffffe0009a037812 */ /* 0x021fe200078ec0ff */
[----:B------:R-:W-:Y:S01]  /*5c40*/  BSSY B1, `(.L_x_172) ;  /* 0x000000a000017945 */ /* 0x000fe20003800000 */
[----:B------:R-:W-:Y:S02]  /*5c50*/  IADD3 R8, P4, P5, R167, R160, R93 ;  /* 0x000000a0a7087210 */ /* 0x000fe40007d9e05d */
[----:B------:R-:W-:Y:S01]  /*5c60*/  ISETP.GT.AND P3, PT, R0, 0x10, P0 ;  /* 0x000000100000780c */ /* 0x000fe20000764270 */
[----:B------:R-:W-:Y:S01]  /*5c70*/  FMUL R12, R3, R156 ;  /* 0x0000009c030c7220 */ /* 0x000fe20000400000 */
[----:B------:R-:W-:-:S03]  /*5c80*/  IADD3.X R9, R169, R161, R95, P4, P5 ;  /* 0x000000a1a9097210 */ /* 0x000fc600027ea45f */
[----:B------:R-:W-:-:S05]  /*5c90*/  FFMA R31, R31, R155, R12 ;  /* 0x0000009b1f1f7223 */ /* 0x000fca000000000c */
[----:B------:R-:W-:-:S05]  /*5ca0*/  F2FP.TF32.F32.PACK_B R31, R31 ;  /* 0x0000001fff1f723e */ /* 0x000fca00024050ff */
[----:B------:R0:W-:Y:S01]  /*5cb0*/  @P2 STG.E desc[UR36][R8.64+0x24], R31 ;  /* 0x0000241f08002986 */ /* 0x0001e2000c101924 */
[----:B------:R-:W-:Y:S05]  /*5cc0*/  @!P3 BRA `(.L_x_173) ;  /* 0x000000000004b947 */ /* 0x000fea0003800000 */
[----:B------:R0:W5:Y:S02]  /*5cd0*/  LDG.E.LTC128B R154, desc[UR36][R4.64+0x40] ;  /* 0x00004024049a7981 */ /* 0x000164000c1e1920 */
.L_x_173:
[----:B------:R-:W-:Y:S05]  /*5ce0*/  BSYNC B1 ;  /* 0x0000000000017941 */ /* 0x000fea0003800000 */
.L_x_172:
[----:B-----5:R-:W-:Y:S01]  /*5cf0*/  LOP3.LUT R3, R154, 0xffffe000, RZ, 0xc0, !PT ;  /* 0xffffe0009a037812 */ /* 0x020fe200078ec0ff */
        /* <DEDUP_REMOVED lines=8> */
.L_x_175:
[----:B------:R-:W-:Y:S05]  /*5d80*/  BSYNC B1 ;  /* 0x0000000000017941 */ /* 0x000fea0003800000 */
.L_x_174:
        /* <DEDUP_REMOVED lines=9> */
.L_x_177:
[----:B------:R-:W-:Y:S05]  /*5e20*/  BSYNC B1 ;  /* 0x0000000000017941 */ /* 0x000fea0003800000 */
.L_x_176:
        /* <DEDUP_REMOVED lines=9> */
.L_x_179:
[----:B------:R-:W-:Y:S05]  /*5ec0*/  BSYNC B1 ;  /* 0x0000000000017941 */ /* 0x000fea0003800000 */
.L_x_178:
        /* <DEDUP_REMOVED lines=9> */
.L_x_181:
[----:B------:R-:W-:Y:S05]  /*5f60*/  BSYNC B1 ;  /* 0x0000000000017941 */ /* 0x000fea0003800000 */
.L_x_180:
        /* <DEDUP_REMOVED lines=9> */
.L_x_183:
[----:B------:R-:W-:Y:S05]  /*6000*/  BSYNC B1 ;  /* 0x0000000000017941 */ /* 0x000fea0003800000 */
.L_x_182:
        /* <DEDUP_REMOVED lines=9> */
.L_x_185:
[----:B------:R-:W-:Y:S05]  /*60a0*/  BSYNC B1 ;  /* 0x0000000000017941 */ /* 0x000fea0003800000 */
.L_x_184:
        /* <DEDUP_REMOVED lines=9> */
.L_x_187:
[----:B------:R-:W-:Y:S05]  /*6140*/  BSYNC B1 ;  /* 0x0000000000017941 */ /* 0x000fea0003800000 */
.L_x_186:
        /* <DEDUP_REMOVED lines=9> */
.L_x_189:
[----:B------:R-:W-:Y:S05]  /*61e0*/  BSYNC B1 ;  /* 0x0000000000017941 */ /* 0x000fea0003800000 */
.L_x_188:
        /* <DEDUP_REMOVED lines=9> */
.L_x_191:
[----:B------:R-:W-:Y:S05]  /*6280*/  BSYNC B1 ;  /* 0x0000000000017941 */ /* 0x000fea0003800000 */
.L_x_190:
        /* <DEDUP_REMOVED lines=9> */
.L_x_193:
[----:B------:R-:W-:Y:S05]  /*6320*/  BSYNC B1 ;  /* 0x0000000000017941 */ /* 0x000fea0003800000 */
.L_x_192:
        /* <DEDUP_REMOVED lines=9> */
.L_x_195:
[----:B------:R-:W-:Y:S05]  /*63c0*/  BSYNC B1 ;  /* 0x0000000000017941 */ /* 0x000fea0003800000 */
.L_x_194:
        /* <DEDUP_REMOVED lines=9> */
.L_x_197:
[----:B------:R-:W-:Y:S05]  /*6460*/  BSYNC B1 ;  /* 0x0000000000017941 */ /* 0x000fea0003800000 */
.L_x_196:
        /* <DEDUP_REMOVED lines=9> */
.L_x_199:
[----:B------:R-:W-:Y:S05]  /*6500*/  BSYNC B1 ;  /* 0x0000000000017941 */ /* 0x000fea0003800000 */
.L_x_198:
        /* <DEDUP_REMOVED lines=9> */
.L_x_201:
[----:B------:R-:W-:Y:S05]  /*65a0*/  BSYNC B1 ;  /* 0x0000000000017941 */ /* 0x000fea0003800000 */
.L_x_200:
        /* <DEDUP_REMOVED lines=9> */
.L_x_203:
[----:B------:R-:W-:Y:S05]  /*6640*/  BSYNC B1 ;  /* 0x0000000000017941 */ /* 0x000fea0003800000 */
.L_x_202:
        /* <DEDUP_REMOVED lines=9> */
.L_x_205:
[----:B------:R-:W-:Y:S05]  /*66e0*/  BSYNC B1 ;  /* 0x0000000000017941 */ /* 0x000fea0003800000 */
.L_x_204:
        /* <DEDUP_REMOVED lines=9> */
.L_x_207:
[----:B------:R-:W-:Y:S05]  /*6780*/  BSYNC B1 ;  /* 0x0000000000017941 */ /* 0x000fea0003800000 */
.L_x_206:
        /* <DEDUP_REMOVED lines=9> */
.L_x_209:
[----:B------:R-:W-:Y:S05]  /*6820*/  BSYNC B1 ;  /* 0x0000000000017941 */ /* 0x000fea0003800000 */
.L_x_208:
        /* <DEDUP_REMOVED lines=9> */
.L_x_211:
[----:B------:R-:W-:Y:S05]  /*68c0*/  BSYNC B1 ;  /* 0x0000000000017941 */ /* 0x000fea0003800000 */
.L_x_210:
        /* <DEDUP_REMOVED lines=9> */
.L_x_213:
[----:B------:R-:W-:Y:S05]  /*6960*/  BSYNC B1 ;  /* 0x0000000000017941 */ /* 0x000fea0003800000 */
.L_x_212:
        /* <DEDUP_REMOVED lines=9> */
.L_x_215:
[----:B------:R-:W-:Y:S05]  /*6a00*/  BSYNC B1 ;  /* 0x0000000000017941 */ /* 0x000fea0003800000 */
.L_x_214:
        /* <DEDUP_REMOVED lines=9> */
.L_x_217:
[----:B------:R-:W-:Y:S05]  /*6aa0*/  BSYNC B1 ;  /* 0x0000000000017941 */ /* 0x000fea0003800000 */
.L_x_216:
        /* <DEDUP_REMOVED lines=9> */
.L_x_219:
[----:B------:R-:W-:Y:S05]  /*6b40*/  BSYNC B1 ;  /* 0x0000000000017941 */ /* 0x000fea0003800000 */
.L_x_218:
        /* <DEDUP_REMOVED lines=9> */
.L_x_221:
[----:B------:R-:W-:Y:S05]  /*6be0*/  BSYNC B1 ;  /* 0x0000000000017941 */ /* 0x000fea0003800000 */
.L_x_220:
        /* <DEDUP_REMOVED lines=9> */
.L_x_223:
[----:B------:R-:W-:Y:S05]  /*6c80*/  BSYNC B1 ;  /* 0x0000000000017941 */ /* 0x000fea0003800000 */
.L_x_222:
        /* <DEDUP_REMOVED lines=9> */
.L_x_225:
[----:B------:R-:W-:Y:S05]  /*6d20*/  BSYNC B1 ;  /* 0x0000000000017941 */ /* 0x000fea0003800000 */
.L_x_224:
        /* <DEDUP_REMOVED lines=9> */
.L_x_227:
[----:B------:R-:W-:Y:S05]  /*6dc0*/  BSYNC B1 ;  /* 0x0000000000017941 */ /* 0x000fea0003800000 */
.L_x_226:
        /* <DEDUP_REMOVED lines=9> */
.L_x_229:
[----:B------:R-:W-:Y:S05]  /*6e60*/  BSYNC B1 ;  /* 0x0000000000017941 */ /* 0x000fea0003800000 */
.L_x_228:
        /* <DEDUP_REMOVED lines=9> */
.L_x_231:
[----:B------:R-:W-:Y:S05]  /*6f00*/  BSYNC B1 ;  /* 0x0000000000017941 */ /* 0x000fea0003800000 */
.L_x_230:
        /* <DEDUP_REMOVED lines=9> */
.L_x_233:
[----:B------:R-:W-:Y:S05]  /*6fa0*/  BSYNC B1 ;  /* 0x0000000000017941 */ /* 0x000fea0003800000 */
.L_x_232:
        /* <DEDUP_REMOVED lines=9> */
.L_x_235:
[----:B------:R-:W-:Y:S05]  /*7040*/  BSYNC B1 ;  /* 0x0000000000017941 */ /* 0x000fea0003800000 */
.L_x_234:
        /* <DEDUP_REMOVED lines=9> */
.L_x_237:
[----:B------:R-:W-:Y:S05]  /*70e0*/  BSYNC B1 ;  /* 0x0000000000017941 */ /* 0x000fea0003800000 */
.L_x_236:
        /* <DEDUP_REMOVED lines=9> */
.L_x_239:
[----:B------:R-:W-:Y:S05]  /*7180*/  BSYNC B1 ;  /* 0x0000000000017941 */ /* 0x000fea0003800000 */
.L_x_238:
        /* <DEDUP_REMOVED lines=9> */
.L_x_241:
[----:B------:R-:W-:Y:S05]  /*7220*/  BSYNC B1 ;  /* 0x0000000000017941 */ /* 0x000fea0003800000 */
.L_x_240:
        /* <DEDUP_REMOVED lines=9> */
.L_x_243:
[----:B------:R-:W-:Y:S05]  /*72c0*/  BSYNC B1 ;  /* 0x0000000000017941 */ /* 0x000fea0003800000 */
.L_x_242:
        /* <DEDUP_REMOVED lines=9> */
.L_x_245:
[----:B------:R-:W-:Y:S05]  /*7360*/  BSYNC B1 ;  /* 0x0000000000017941 */ /* 0x000fea0003800000 */
.L_x_244:
        /* <DEDUP_REMOVED lines=9> */
.L_x_247:
[----:B------:R-:W-:Y:S05]  /*7400*/  BSYNC B1 ;  /* 0x0000000000017941 */ /* 0x000fea0003800000 */
.L_x_246:
        /* <DEDUP_REMOVED lines=9> */
.L_x_249:
[----:B------:R-:W-:Y:S05]  /*74a0*/  BSYNC B1 ;  /* 0x0000000000017941 */ /* 0x000fea0003800000 */
.L_x_248:
        /* <DEDUP_REMOVED lines=9> */
.L_x_251:
[----:B------:R-:W-:Y:S05]  /*7540*/  BSYNC B1 ;  /* 0x0000000000017941 */ /* 0x000fea0003800000 */
.L_x_250:
        /* <DEDUP_REMOVED lines=9> */
.L_x_253:
[----:B------:R-:W-:Y:S05]  /*75e0*/  BSYNC B1 ;  /* 0x0000000000017941 */ /* 0x000fea0003800000 */
.L_x_252:
        /* <DEDUP_REMOVED lines=9> */
.L_x_255:
[----:B------:R-:W-:Y:S05]  /*7680*/  BSYNC B1 ;  /* 0x0000000000017941 */ /* 0x000fea0003800000 */
.L_x_254:
        /* <DEDUP_REMOVED lines=9> */
.L_x_257:
[----:B------:R-:W-:Y:S05]  /*7720*/  BSYNC B1 ;  /* 0x0000000000017941 */ /* 0x000fea0003800000 */
.L_x_256:
        /* <DEDUP_REMOVED lines=9> */
.L_x_259:
[----:B------:R-:W-:Y:S05]  /*77c0*/  BSYNC B1 ;  /* 0x0000000000017941 */ /* 0x000fea0003800000 */
.L_x_258:
        /* <DEDUP_REMOVED lines=9> */
.L_x_261:
[----:B------:R-:W-:Y:S05]  /*7860*/  BSYNC B1 ;  /* 0x0000000000017941 */ /* 0x000fea0003800000 */
.L_x_260:
        /* <DEDUP_REMOVED lines=9> */
.L_x_263:
[----:B------:R-:W-:Y:S05]  /*7900*/  BSYNC B1 ;  /* 0x0000000000017941 */ /* 0x000fea0003800000 */
.L_x_262:
        /* <DEDUP_REMOVED lines=9> */
.L_x_265:
[----:B------:R-:W-:Y:S05]  /*79a0*/  BSYNC B1 ;  /* 0x0000000000017941 */ /* 0x000fea0003800000 */
.L_x_264:
        /* <DEDUP_REMOVED lines=9> */
.L_x_267:
[----:B------:R-:W-:Y:S05]  /*7a40*/  BSYNC B1 ;  /* 0x0000000000017941 */ /* 0x000fea0003800000 */
.L_x_266:
        /* <DEDUP_REMOVED lines=9> */
.L_x_269:
[----:B------:R-:W-:Y:S05]  /*7ae0*/  BSYNC B1 ;  /* 0x0000000000017941 */ /* 0x000fea0003800000 */
.L_x_268:
        /* <DEDUP_REMOVED lines=9> */
.L_x_271:
[----:B------:R-:W-:Y:S05]  /*7b80*/  BSYNC B1 ;  /* 0x0000000000017941 */ /* 0x000fea0003800000 */
.L_x_270:
        /* <DEDUP_REMOVED lines=9> */
.L_x_273:
[----:B------:R-:W-:Y:S05]  /*7c20*/  BSYNC B1 ;  /* 0x0000000000017941 */ /* 0x000fea0003800000 */
.L_x_272:
        /* <DEDUP_REMOVED lines=9> */
.L_x_275:
[----:B------:R-:W-:Y:S05]  /*7cc0*/  BSYNC B1 ;  /* 0x0000000000017941 */ /* 0x000fea0003800000 */
.L_x_274:
        /* <DEDUP_REMOVED lines=9> */
.L_x_277:
[----:B------:R-:W-:Y:S05]  /*7d60*/  BSYNC B1 ;  /* 0x0000000000017941 */ /* 0x000fea0003800000 */
.L_x_276:
        /* <DEDUP_REMOVED lines=9> */
.L_x_279:
[----:B------:R-:W-:Y:S05]  /*7e00*/  BSYNC B1 ;  /* 0x0000000000017941 */ /* 0x000fea0003800000 */
.L_x_278:
[----:B0----5:R-:W-:Y:S01]  /*7e10*/  LOP3.LUT R3, R154, 0xffffe000, RZ, 0xc0, !PT ;  /* 0xffffe0009a037812 */ /* 0x021fe200078ec0ff */
[----:B------:R-:W-:Y:S01]  /*7e20*/  BSSY B1, `(.L_x_280) ;  /* 0x0000008000017945 */ /* 0x000fe20003800000 */
[----:B------:R-:W-:-:S03]  /*7e30*/  ISETP.GT.AND P2, PT, R0, 0x78, P1 ;  /* 0x000000780000780c */ /* 0x000fc60000f44270 */
[----:B---3--:R-:W-:-:S04]  /*7e40*/  FMUL R4, R3, R156 ;  /* 0x0000009c03047220 */ /* 0x008fc80000400000 */
[----:B------:R-:W-:-:S05]  /*7e50*/  FFMA R85, R85, R155, R4 ;  /* 0x0000009b55557223 */ /* 0x000fca0000000004 */
[----:B------:R-:W-:-:S05]  /*7e60*/  F2FP.TF32.F32.PACK_B R85, R85 ;  /* 0x00000055ff55723e */ /* 0x000fca00024050ff */
[----:B------:R0:W-:Y:S01]  /*7e70*/  @P0 STG.E desc[UR36][R6.64+0x1e4], R85 ;  /* 0x0001e45506000986 */ /* 0x0001e2000c101924 */
[----:B------:R-:W-:Y:S05]  /*7e80*/  @!P2 BRA `(.L_x_281) ;  /* 0x000000000004a947 */ /* 0x000fea0003800000 */
[----:B------:R3:W5:Y:S02]  /*7e90*/  LDG.E.LTC128B R154, desc[UR36][R10.64+0x1e0] ;  /* 0x0001e0240a9a7981 */ /* 0x000764000c1e1920 */
.L_x_281:
[----:B------:R-:W-:Y:S05]  /*7ea0*/  BSYNC B1 ;  /* 0x0000000000017941 */ /* 0x000fea0003800000 */
.L_x_280:
[----:B-----5:R-:W-:Y:S01]  /*7eb0*/  LOP3.LUT R3, R154, 0xffffe000, RZ, 0xc0, !PT ;  /* 0xffffe0009a037812 */ /* 0x020fe200078ec0ff */
[----:B------:R-:W-:Y:S01]  /*7ec0*/  @P2 IMAD.MOV.U32 R4, RZ, RZ, R8 ;  /* 0x000000ffff042224 */ /* 0x000fe200078e0008 */
[----:B------:R-:W-:Y:S01]  /*7ed0*/  ISETP.GT.AND P1, PT, R0, 0x79, P1 ;  /* 0x000000790000780c */ /* 0x000fe20000f24270 */
[----:B------:R-:W-:Y:S01]  /*7ee0*/  @P2 IMAD.MOV.U32 R5, RZ, RZ, R9 ;  /* 0x000000ffff052224 */ /* 0x000fe200078e0009 */
[----:B------:R-:W-:Y:S01]  /*7ef0*/  BSSY B1, `(.L_x_282) ;  /* 0x0000007000017945 */ /* 0x000fe20003800000 */
[----:B------:R-:W-:-:S04]  /*7f00*/  FMUL R3, R3, R156 ;  /* 0x0000009c03037220 */ /* 0x000fc80000400000 */
[----:B------:R-:W-:-:S05]  /*7f10*/  FFMA R3, R86, R155, R3 ;  /* 0x0000009b56037223 */ /* 0x000fca0000000003 */
[----:B------:R-:W-:-:S05]  /*7f20*/  F2FP.TF32.F32.PACK_B R3, R3 ;  /* 0x00000003ff03723e */ /* 0x000fca00024050ff */
[----:B------:R0:W-:Y:S01]  /*7f30*/  @P2 STG.E desc[UR36][R4.64+0x1e0], R3 ;  /* 0x0001e00304002986 */ /* 0x0001e2000c101924 */
[----:B------:R-:W-:Y:S05]  /*7f40*/  @!P1 BRA `(.L_x_283) ;  /* 0x0000000000049947 */ /* 0x000fea0003800000 */
[----:B------:R0:W5:Y:S02]  /*7f50*/  LDG.E.LTC128B R154, desc[UR36][R10.64+0x1e4] ;  /* 0x0001e4240a9a7981 */ /* 0x000164000c1e1920 */
.L_x_283:
[----:B------:R-:W-:Y:S05]  /*7f60*/  BSYNC B1 ;  /* 0x0000000000017941 */ /* 0x000fea0003800000 */
.L_x_282:
[----:B------:R-:W-:Y:S05]  /*7f70*/  @!P1 BRA `(.L_x_284) ;  /* 0x00000024003c9947 */ /* 0x000fea0003800000 */
[----:B0----5:R-:W-:-:S05]  /*7f80*/  LOP3.LUT R3, R154, 0xffffe000, RZ, 0xc0, !PT ;  /* 0xffffe0009a037812 */ /* 0x021fca00078ec0ff */
[----:B------:R-:W-:-:S04]  /*7f90*/  FMUL R0, R3, R156 ;  /* 0x0000009c03007220 */ /* 0x000fc80000400000 */
[----:B------:R-:W-:-:S05]  /*7fa0*/  FFMA R87, R87, R155, R0 ;  /* 0x0000009b57577223 */ /* 0x000fca0000000000 */
[----:B------:R-:W-:-:S05]  /*7fb0*/  F2FP.TF32.F32.PACK_B R87, R87 ;  /* 0x00000057ff57723e */ /* 0x000fca00024050ff */
[----:B------:R0:W-:Y:S01]  /*7fc0*/  STG.E desc[UR36][R8.64+0x1e4], R87 ;  /* 0x0001e45708007986 */ /* 0x0001e2000c101924 */
[----:B------:R-:W-:Y:S05]  /*7fd0*/  BRA `(.L_x_284) ;  /* 0x0000002400247947 */ /* 0x000fea0003800000 */
.L_x_33:
[----:B------:R-:W-:Y:S01]  /*7fe0*/  ULDC.64 UR4, c[0x0][0x5c0] ;  /* 0x0001700000047ab9 */ /* 0x000fe20000000a00 */
[-C--:B------:R-:W-:Y:S01]  /*7ff0*/  FMUL R15, R88, R155.reuse ;  /* 0x0000009b580f7220 */ /* 0x080fe20000400000 */
[----:B------:R-:W-:Y:S01]  /*8000*/  LEA R6, P0, R170, UR4, 0x2 ;  /* 0x00000004aa067c11 */ /* 0x000fe2000f8010ff */
[----:B------:R-:W-:Y:S01]  /*8010*/  IMAD.SHL.U32 R11, R4, 0x20, RZ ;  /* 0x00000020040b7824 */ /* 0x000fe200078e00ff */
[----:B------:R-:W-:Y:S01]  /*8020*/  ISETP.GT.AND P5, PT, R0, 0x1, P3 ;  /* 0x000000010000780c */ /* 0x000fe20001fa4270 */
[-C--:B------:R-:W-:Y:S01]  /*8030*/  FMUL R89, R89, R155.reuse ;  /* 0x0000009b59597220 */ /* 0x080fe20000400000 */
[----:B------:R-:W-:Y:S01]  /*8040*/  LEA.HI.X R7, R170, UR5, R173, 0x2, P0 ;  /* 0x00000005aa077c11 */ /* 0x000fe200080f14ad */
[-C--:B------:R-:W-:Y:S01]  /*8050*/  FMUL R21, R90, R155.reuse ;  /* 0x0000009b5a157220 */ /* 0x080fe20000400000 */
[----:B------:R-:W-:Y:S01]  /*8060*/  ISETP.GT.AND P0, PT, R3, 0x8, PT ;  /* 0x000000080300780c */ /* 0x000fe20003f04270 */
[----:B------:R-:W-:Y:S01]  /*8070*/  FMUL R91, R91, R155 ;  /* 0x0000009b5b5b7220 */ /* 0x000fe20000400000 */
[----:B------:R-:W-:Y:S01]  /*8080*/  F2FP.TF32.F32.PACK_B R15, R15 ;  /* 0x0000000fff0f723e */ /* 0x000fe200024050ff */
[-C--:B------:R-:W-:Y:S01]  /*8090*/  FMUL R93, R93, R155.reuse ;  /* 0x0000009b5d5d7220 */ /* 0x080fe20000400000 */
[----:B------:R-:W-:Y:S01]  /*80a0*/  ISETP.GT.AND P1, PT, R0, RZ, P0 ;  /* 0x000000ff0000720c */ /* 0x000fe20000724270 */
[-C--:B------:R-:W-:Y:S01]  /*80b0*/  FMUL R23, R94, R155.reuse ;  /* 0x0000009b5e177220 */ /* 0x080fe20000400000 */
[----:B------:R-:W-:Y:S01]  /*80c0*/  ISETP.GT.AND P4, PT, R0, 0x1, P0 ;  /* 0x000000010000780c */ /* 0x000fe20000784270 */
[----:B------:R0:W-:Y:S01]  /*80d0*/  @P2 STG.E desc[UR36][R6.64], R15 ;  /* 0x0000000f06002986 */ /* 0x0001e2000c101924 */
[----:B------:R-:W-:Y:S01]  /*80e0*/  SHF.L.U64.HI R9, R4, 0x5, R5 ;  /* 0x0000000504097819 */ /* 0x000fe20000010205 */
[-C--:B------:R-:W-:Y:S01]  /*80f0*/  FMUL R95, R95, R155.reuse ;  /* 0x0000009b5f5f7220 */ /* 0x080fe20000400000 */
[-C--:B------:R-:W-:Y:S01]  /*8100*/  IADD3 R12, P2, R11, R6.reuse, RZ ;  /* 0x000000060b0c7210 */ /* 0x080fe20007f5e0ff */
[----:B------:R-:W-:Y:S01]  /*8110*/  FMUL R97, R97, R155 ;  /* 0x0000009b61617220 */ /* 0x000fe20000400000 */
[----:B------:R-:W-:Y:S01]  /*8120*/  F2FP.TF32.F32.PACK_B R89, R89 ;  /* 0x00000059ff59723e */ /* 0x000fe200024050ff */
[----:B------:R-:W-:Y:S01]  /*8130*/  FMUL R99, R99, R155 ;  /* 0x0000009b63637220 */ /* 0x000fe20000400000 */
[----:B------:R-:W-:Y:S01]  /*8140*/  F2FP.TF32.F32.PACK_B R21, R21 ;  /* 0x00000015ff15723e */ /* 0x000fe200024050ff */
[----:B------:R-:W-:Y:S01]  /*8150*/  IMAD.X R13, R9, 0x1, R7, P2 ;  /* 0x00000001090d7824 */ /* 0x000fe200010e0607 */
[----:B------:R-:W-:Y:S01]  /*8160*/  F2FP.TF32.F32.PACK_B R91, R91 ;  /* 0x0000005bff5b723e */ /* 0x000fe200024050ff */
[----:B------:R-:W-:Y:S01]  /*8170*/  @P5 STG.E desc[UR36][R6.64+0x4], R89 ;  /* 0x0000045906005986 */ /* 0x000fe2000c101924 */
[----:B------:R-:W-:Y:S01]  /*8180*/  ISETP.GT.AND P5, PT, R0, 0x8, P3 ;  /* 0x000000080000780c */ /* 0x000fe20001fa4270 */
[-C--:B0-----:R-:W-:Y:S01]  /*8190*/  FMUL R15, R92, R155.reuse ;  /* 0x0000009b5c0f7220 */ /* 0x081fe20000400000 */
[C---:B------:R-:W-:Y:S01]  /*81a0*/  ISETP.GT.AND P2, PT, R0.reuse, 0x9, P3 ;  /* 0x000000090000780c */ /* 0x040fe20001f44270 */
[----:B------:R0:W-:Y:S01]  /*81b0*/  @P1 STG.E desc[UR36][R12.64], R21 ;  /* 0x000000150c001986 */ /* 0x0001e2000c101924 */
[C---:B------:R-:W-:Y:S01]  /*81c0*/  ISETP.GT.AND P1, PT, R0.reuse, 0x8, P0 ;  /* 0x000000080000780c */ /* 0x040fe20000724270 */
[----:B------:R-:W-:Y:S01]  /*81d0*/  FMUL R101, R101, R155 ;  /* 0x0000009b65657220 */ /* 0x000fe20000400000 */
[----:B------:R-:W-:Y:S01]  /*81e0*/  F2FP.TF32.F32.PACK_B R15, R15 ;  /* 0x0000000fff0f723e */ /* 0x000fe200024050ff */
[----:B------:R-:W-:Y:S01]  /*81f0*/  @P4 STG.E desc[UR36][R12.64+0x4], R91 ;  /* 0x0000045b0c004986 */ /* 0x000fe2000c101924 */
[----:B------:R-:W-:Y:S01]  /*8200*/  ISETP.GT.AND P4, PT, R0, 0x9, P0 ;  /* 0x000000090000780c */ /* 0x000fe20000784270 */
[----:B------:R-:W-:Y:S01]  /*8210*/  FMUL R103, R103, R155 ;  /* 0x0000009b67677220 */ /* 0x000fe20000400000 */
[----:B------:R-:W-:Y:S01]  /*8220*/  F2FP.TF32.F32.PACK_B R93, R93 ;  /* 0x0000005dff5d723e */ /* 0x000fe200024050ff */
[----:B------:R-:W-:Y:S01]  /*8230*/  FMUL R105, R105, R155 ;  /* 0x0000009b69697220 */ /* 0x000fe20000400000 */
[----:B------:R-:W-:Y:S01]  /*8240*/  F2FP.TF32.F32.PACK_B R23, R23 ;  /* 0x00000017ff17723e */ /* 0x000fe200024050ff */
[----:B------:R1:W-:Y:S01]  /*8250*/  @P5 STG.E desc[UR36][R6.64+0x20], R15 ;  /* 0x0000200f06005986 */ /* 0x0003e2000c101924 */
[----:B------:R-:W-:Y:S01]  /*8260*/  F2FP.TF32.F32.PACK_B R95, R95 ;  /* 0x0000005fff5f723e */ /* 0x000fe200024050ff */
[-C--:B0-----:R-:W-:Y:S01]  /*8270*/  FMUL R21, R96, R155.reuse ;  /* 0x0000009b60157220 */ /* 0x081fe20000400000 */
[C---:B------:R-:W-:Y:S01]  /*8280*/  ISETP.GT.AND P5, PT, R0.reuse, 0x10, P3 ;  /* 0x000000100000780c */ /* 0x040fe20001fa4270 */
[----:B------:R-:W-:Y:S01]  /*8290*/  @P2 STG.E desc[UR36][R6.64+0x24], R93 ;  /* 0x0000245d06002986 */ /* 0x000fe2000c101924 */
[C---:B------:R-:W-:Y:S01]  /*82a0*/  ISETP.GT.AND P2, PT, R0.reuse, 0x11, P3 ;  /* 0x000000110000780c */ /* 0x040fe20001f44270 */
[----:B------:R-:W-:Y:S01]  /*82b0*/  FMUL R107, R107, R155 ;  /* 0x0000009b6b6b7220 */ /* 0x000fe20000400000 */
[----:B------:R-:W-:Y:S01]  /*82c0*/  F2FP.TF32.F32.PACK_B R21, R21 ;  /* 0x00000015ff15723e */ /* 0x000fe200024050ff */
[----:B------:R0:W-:Y:S01]  /*82d0*/  @P1 STG.E desc[UR36][R12.64+0x20], R23 ;  /* 0x000020170c001986 */ /* 0x0001e2000c101924 */
[C---:B------:R-:W-:Y:S01]  /*82e0*/  ISETP.GT.AND P1, PT, R0.reuse, 0x10, P0 ;  /* 0x000000100000780c */ /* 0x040fe20000724270 */
[----:B------:R-:W-:Y:S01]  /*82f0*/  FMUL R109, R109, R155 ;  /* 0x0000009b6d6d7220 */ /* 0x000fe20000400000 */
[----:B------:R-:W-:Y:S01]  /*8300*/  F2FP.TF32.F32.PACK_B R97, R97 ;  /* 0x00000061ff61723e */ /* 0x000fe200024050ff */
[----:B------:R-:W-:Y:S01]  /*8310*/  @P4 STG.E desc[UR36][R12.64+0x24], R95 ;  /* 0x0000245f0c004986 */ /* 0x000fe2000c101924 */
[----:B------:R-:W-:Y:S01]  /*8320*/  ISETP.GT.AND P4, PT, R0, 0x11, P0 ;  /* 0x000000110000780c */ /* 0x000fe20000784270 */
[----:B-1----:R-:W-:Y:S01]  /*8330*/  FMUL R15, R98, R155 ;  /* 0x0000009b620f7220 */ /* 0x002fe20000400000 */
[----:B------:R-:W-:Y:S01]  /*8340*/  F2FP.TF32.F32.PACK_B R99, R99 ;  /* 0x00000063ff63723e */ /* 0x000fe200024050ff */
[----:B------:R1:W-:Y:S01]  /*8350*/  @P5 STG.E desc[UR36][R6.64+0x40], R21 ;  /* 0x0000401506005986 */ /* 0x0003e2000c101924 */
[C---:B------:R-:W-:Y:S01]  /*8360*/  ISETP.GT.AND P5, PT, R0.reuse, 0x18, P3 ;  /* 0x000000180000780c */ /* 0x040fe20001fa4270 */
[----:B------:R-:W-:Y:S01]  /*8370*/  FMUL R111, R111, R155 ;  /* 0x0000009b6f6f7220 */ /* 0x000fe20000400000 */
[----:B------:R-:W-:Y:S01]  /*8380*/  F2FP.TF32.F32.PACK_B R15, R15 ;  /* 0x0000000fff0f723e */ /* 0x000fe200024050ff */
[----:B------:R-:W-:Y:S01]  /*8390*/  @P2 STG.E desc[UR36][R6.64+0x44], R97 ;  /* 0x0000446106002986 */ /* 0x000fe2000c101924 */
[----:B------:R-:W-:Y:S01]  /*83a0*/  ISETP.GT.AND P2, PT, R0, 0x19, P3 ;  /* 0x000000190000780c */ /* 0x000fe20001f44270 */
[----:B0-----:R-:W-:Y:S01]  /*83b0*/  FMUL R23, R100, R155 ;  /* 0x0000009b64177220 */ /* 0x001fe20000400000 */
        /* <DEDUP_REMOVED lines=177> */
[----:B------:R-:W-:Y:S01]  /*8ed0*/  @P1 STG.E desc[UR36][R12.64+0x1a0], R23 ;  /* 0x0001a0170c001986 */ /* 0x000fe2000c101924 */
        /* <DEDUP_REMOVED lines=11> */
[-C--:B------:R-:W-:Y:S01]  /*8f90*/  FMUL R33, R33, R155.reuse ;  /* 0x0000009b21217220 */ /* 0x080fe20000400000 */
[----:B------:R-:W-:Y:S01]  /*8fa0*/  ISETP.GT.AND P3, PT, R0, 0x79, P3 ;  /* 0x000000790000780c */ /* 0x000fe20001f64270 */
[----:B------:R-:W-:Y:S01]  /*8fb0*/  @P1 STG.E desc[UR36][R6.64+0x1c4], R145 ;  /* 0x0001c49106001986 */ /* 0x000fe2000c101924 */
[----:B------:R-:W-:Y:S01]  /*8fc0*/  ISETP.GT.AND P1, PT, R3, 0x80, PT ;  /* 0x000000800300780c */ /* 0x000fe20003f24270 */
[----:B------:R-:W-:Y:S01]  /*8fd0*/  FMUL R35, R35, R155 ;  /* 0x0000009b23237220 */ /* 0x000fe20000400000 */
[----:B------:R-:W-:Y:S01]  /*8fe0*/  F2FP.TF32.F32.PACK_B R149, R149 ;  /* 0x00000095ff95723e */ /* 0x000fe200024050ff */
[----:B------:R1:W-:Y:S01]  /*8ff0*/  @P2 STG.E desc[UR36][R12.64+0x1c0], R15 ;  /* 0x0001c00f0c002986 */ /* 0x0003e2000c101924 */
[----:B------:R-:W-:Y:S01]  /*9000*/  ISETP.GT.AND P2, PT, R3, 0x88, PT ;  /* 0x000000880300780c */ /* 0x000fe20003f44270 */
[-C--:B------:R-:W-:Y:S01]  /*9010*/  FMUL R3, R148, R155.reuse ;  /* 0x0000009b94037220 */ /* 0x080fe20000400000 */
[-C--:B0-----:R-:W-:Y:S01]  /*9020*/  FMUL R21, R150, R155.reuse ;  /* 0x0000009b96157220 */ /* 0x081fe20000400000 */
[----:B------:R-:W-:Y:S01]  /*9030*/  @P4 STG.E desc[UR36][R12.64+0x1c4], R147 ;  /* 0x0001c4930c004986 */ /* 0x000fe2000c101924 */
[C---:B------:R-:W-:Y:S01]  /*9040*/  ISETP.GT.AND P4, PT, R0.reuse, 0x78, P0 ;  /* 0x000000780000780c */ /* 0x040fe20000784270 */
[-C--:B------:R-:W-:Y:S01]  /*9050*/  FMUL R37, R37, R155.reuse ;  /* 0x0000009b25257220 */ /* 0x080fe20000400000 */
[----:B------:R-:W-:Y:S01]  /*9060*/  ISETP.GT.AND P0, PT, R0, 0x79, P0 ;  /* 0x000000790000780c */ /* 0x000fe20000704270 */
[----:B------:R-:W-:Y:S01]  /*9070*/  FMUL R39, R39, R155 ;  /* 0x0000009b27277220 */ /* 0x000fe20000400000 */
[----:B------:R-:W-:Y:S01]  /*9080*/  F2FP.TF32.F32.PACK_B R3, R3 ;  /* 0x00000003ff03723e */ /* 0x000fe200024050ff */
[----:B------:R-:W-:Y:S01]  /*9090*/  FMUL R41, R41, R155 ;  /* 0x0000009b29297220 */ /* 0x000fe20000400000 */
[----:B------:R-:W-:Y:S01]  /*90a0*/  F2FP.TF32.F32.PACK_B R21, R21 ;  /* 0x00000015ff15723e */ /* 0x000fe200024050ff */
[C---:B-1----:R-:W-:Y:S01]  /*90b0*/  IMAD.SHL.U32 R15, R4.reuse, 0x200, RZ ;  /* 0x00000200040f7824 */ /* 0x042fe200078e00ff */
[----:B------:R-:W-:Y:S01]  /*90c0*/  F2FP.TF32.F32.PACK_B R151, R151 ;  /* 0x00000097ff97723e */ /* 0x000fe200024050ff */
[----:B------:R0:W-:Y:S01]  /*90d0*/  @P5 STG.E desc[UR36][R6.64+0x1e0], R3 ;  /* 0x0001e00306005986 */ /* 0x0001e2000c101924 */
[----:B------:R-:W-:Y:S01]  /*90e0*/  SHF.L.U64.HI R5, R4, 0x9, R5 ;  /* 0x0000000904057819 */ /* 0x000fe20000010205 */
[----:B------:R-:W-:Y:S01]  /*90f0*/  FMUL R43, R43, R155 ;  /* 0x0000009b2b2b7220 */ /* 0x000fe20000400000 */
[----:B------:R-:W-:Y:S01]  /*9100*/  F2FP.TF32.F32.PACK_B R25, R25 ;  /* 0x00000019ff19723e */ /* 0x000fe200024050ff */
[----:B------:R-:W-:Y:S01]  /*9110*/  @P3 STG.E desc[UR36][R6.64+0x1e4], R149 ;  /* 0x0001e49506003986 */ /* 0x000fe2000c101924 */
[-C--:B------:R-:W-:Y:S01]  /*9120*/  IADD3 R4, P3, R15, R6.reuse, RZ ;  /* 0x000000060f047210 */ /* 0x080fe20007f7e0ff */
[----:B------:R-:W-:Y:S01]  /*9130*/  FMUL R45, R45, R155 ;  /* 0x0000009b2d2d7220 */ /* 0x000fe20000400000 */
[----:B------:R-:W-:Y:S01]  /*9140*/  F2FP.TF32.F32.PACK_B R27, R27 ;  /* 0x0000001bff1b723e */ /* 0x000fe200024050ff */
[----:B------:R1:W-:Y:S01]  /*9150*/  @P4 STG.E desc[UR36][R12.64+0x1e0], R21 ;  /* 0x0001e0150c004986 */ /* 0x0003e2000c101924 */
[----:B------:R-:W-:Y:S01]  /*9160*/  IADD3 R14, P4, P5, R11, R6, R15 ;  /* 0x000000060b0e7210 */ /* 0x000fe20007d9e00f */
[----:B------:R-:W-:Y:S01]  /*9170*/  FMUL R47, R47, R155 ;  /* 0x0000009b2f2f7220 */ /* 0x000fe20000400000 */
[----:B------:R-:W-:Y:S01]  /*9180*/  F2FP.TF32.F32.PACK_B R29, R29 ;  /* 0x0000001dff1d723e */ /* 0x000fe200024050ff */
[----:B------:R2:W-:Y:S01]  /*9190*/  @P0 STG.E desc[UR36][R12.64+0x1e4], R151 ;  /* 0x0001e4970c000986 */ /* 0x0005e2000c101924 */
[----:B------:R-:W-:Y:S01]  /*91a0*/  ISETP.GT.AND P0, PT, R0, RZ, P1 ;  /* 0x000000ff0000720c */ /* 0x000fe20000f04270 */
[----:B0-----:R-:W-:Y:S01]  /*91b0*/  FMUL R3, R24, R155 ;  /* 0x0000009b18037220 */ /* 0x001fe20000400000 */
[----:B------:R-:W-:Y:S01]  /*91c0*/  IADD3.X R15, R9, R7, R5, P4, P5 ;  /* 0x00000007090f7210 */ /* 0x000fe200027ea405 */
[----:B------:R-:W-:Y:S01]  /*91d0*/  IMAD.X R5, R5, 0x1, R7, P3 ;  /* 0x0000000105057824 */ /* 0x000fe200018e0607 */
[C---:B------:R-:W-:Y:S01]  /*91e0*/  ISETP.GT.AND P5, PT, R0.reuse, 0x1, P1 ;  /* 0x000000010000780c */ /* 0x040fe20000fa4270 */
[-C--:B------:R-:W-:Y:S01]  /*91f0*/  FMUL R49, R49, R155.reuse ;  /* 0x0000009b31317220 */ /* 0x080fe20000400000 */
[----:B------:R-:W-:Y:S01]  /*9200*/  ISETP.GT.AND P4, PT, R0, RZ, P2 ;  /* 0x000000ff0000720c */ /* 0x000fe20001784270 */
[----:B-1----:R-:W-:Y:S01]  /*9210*/  FMUL R21, R26, R155 ;  /* 0x0000009b1a157220 */ /* 0x002fe20000400000 */
[----:B------:R-:W-:Y:S01]  /*9220*/  F2FP.TF32.F32.PACK_B R3, R3 ;  /* 0x00000003ff03723e */ /* 0x000fe200024050ff */
[-C--:B------:R-:W-:Y:S01]  /*9230*/  FMUL R51, R51, R155.reuse ;  /* 0x0000009b33337220 */ /* 0x080fe20000400000 */
[-C--:B------:R-:W-:Y:S01]  /*9240*/  IADD3 R6, P3, R11, R4.reuse, RZ ;  /* 0x000000040b067210 */ /* 0x080fe20007f7e0ff */
[----:B--2---:R-:W-:Y:S01]  /*9250*/  FMUL R13, R28, R155 ;  /* 0x0000009b1c0d7220 */ /* 0x004fe20000400000 */
[----:B------:R-:W-:Y:S01]  /*9260*/  F2FP.TF32.F32.PACK_B R21, R21 ;  /* 0x00000015ff15723e */ /* 0x000fe200024050ff */
[----:B------:R0:W-:Y:S01]  /*9270*/  @P0 STG.E desc[UR36][R4.64], R3 ;  /* 0x0000000304000986 */ /* 0x0001e2000c101924 */
[C---:B------:R-:W-:Y:S01]  /*9280*/  ISETP.GT.AND P0, PT, R0.reuse, 0x1, P2 ;  /* 0x000000010000780c */ /* 0x040fe20001704270 */
[--C-:B------:R-:W-:Y:S01]  /*9290*/  IMAD.X R7, R9, 0x1, R5.reuse, P3 ;  /* 0x0000000109077824 */ /* 0x100fe200018e0605 */
[C---:B------:R-:W-:Y:S01]  /*92a0*/  ISETP.GT.AND P3, PT, R0.reuse, 0x9, P1 ;  /* 0x000000090000780c */ /* 0x040fe20000f64270 */
[----:B------:R-:W-:Y:S01]  /*92b0*/  @P5 STG.E desc[UR36][R4.64+0x4], R25 ;  /* 0x0000041904005986 */ /* 0x000fe2000c101924 */
[----:B------:R-:W-:Y:S01]  /*92c0*/  F2FP.TF32.F32.PACK_B R13, R13 ;  /* 0x0000000dff0d723e */ /* 0x000fe200024050ff */
[-C--:B------:R-:W-:Y:S01]  /*92d0*/  FMUL R53, R53, R155.reuse ;  /* 0x0000009b35357220 */ /* 0x080fe20000400000 */
[----:B------:R-:W-:Y:S01]  /*92e0*/  IADD3 R8, P5, R11, R4, RZ ;  /* 0x000000040b087210 */ /* 0x000fe20007fbe0ff */
[----:B------:R1:W-:Y:S01]  /*92f0*/  @P4 STG.E desc[UR36][R6.64], R21 ;  /* 0x0000001506004986 */ /* 0x0003e2000c101924 */
[----:B------:R-:W-:Y:S01]  /*9300*/  ISETP.GT.AND P4, PT, R0, 0x8, P1 ;  /* 0x000000080000780c */ /* 0x000fe20000f84270 */
[----:B------:R-:W-:Y:S01]  /*9310*/  FMUL R11, R32, R155 ;  /* 0x0000009b200b7220 */ /* 0x000fe20000400000 */
[----:B------:R-:W-:Y:S01]  /*9320*/  F2FP.TF32.F32.PACK_B R31, R31 ;  /* 0x0000001fff1f723e */ /* 0x000fe200024050ff */
[-C--:B0-----:R-:W-:Y:S01]  /*9330*/  FMUL R3, R30, R155.reuse ;  /* 0x0000009b1e037220 */ /* 0x081fe20000400000 */
[----:B------:R-:W-:Y:S01]  /*9340*/  IMAD.X R9, R9, 0x1, R5, P5 ;  /* 0x0000000109097824 */ /* 0x000fe200028e0605 */
[----:B------:R-:W-:Y:S01]  /*9350*/  @P0 STG.E desc[UR36][R6.64+0x4], R27 ;  /* 0x0000041b06000986 */ /* 0x000fe2000c101924 */
[C---:B------:R-:W-:Y:S01]  /*9360*/  ISETP.GT.AND P0, PT, R0.reuse, 0x8, P2 ;  /* 0x000000080000780c */ /* 0x040fe20001704270 */
[----:B------:R-:W-:Y:S01]  /*9370*/  FMUL R55, R55, R155 ;  /* 0x0000009b37377220 */ /* 0x000fe20000400000 */
[----:B------:R-:W-:Y:S01]  /*9380*/  F2FP.TF32.F32.PACK_B R3, R3 ;  /* 0x00000003ff03723e */ /* 0x000fe200024050ff */
[----:B------:R-:W-:Y:S01]  /*9390*/  @P3 STG.E desc[UR36][R4.64+0x24], R29 ;  /* 0x0000241d04003986 */ /* 0x000fe2000c101924 */
[----:B------:R-:W-:Y:S01]  /*93a0*/  ISETP.GT.AND P5, PT, R0, 0x10, P1 ;  /* 0x000000100000780c */ /* 0x000fe20000fa4270 */
[-C--:B-1----:R-:W-:Y:S01]  /*93b0*/  FMUL R21, R36, R155.reuse ;  /* 0x0000009b24157220 */ /* 0x082fe20000400000 */
[C---:B------:R-:W-:Y:S01]  /*93c0*/  ISETP.GT.AND P3, PT, R0.reuse, 0x11, P1 ;  /* 0x000000110000780c */ /* 0x040fe20000f64270 */
[----:B------:R0:W-:Y:S01]  /*93d0*/  @P4 STG.E desc[UR36][R4.64+0x20], R13 ;  /* 0x0000200d04004986 */ /* 0x0001e2000c101924 */
[C---:B------:R-:W-:Y:S01]  /*93e0*/  ISETP.GT.AND P4, PT, R0.reuse, 0x9, P2 ;  /* 0x000000090000780c */ /* 0x040fe20001784270 */
[----:B------:R-:W-:Y:S01]  /*93f0*/  FMUL R57, R57, R155 ;  /* 0x0000009b39397220 */ /* 0x000fe20000400000 */
[----:B------:R-:W-:Y:S01]  /*9400*/  F2FP.TF32.F32.PACK_B R11, R11 ;  /* 0x0000000bff0b723e */ /* 0x000fe200024050ff */
[----:B------:R-:W-:Y:S01]  /*9410*/  FMUL R59, R59, R155 ;  /* 0x0000009b3b3b7220 */ /* 0x000fe20000400000 */
[----:B------:R-:W-:Y:S01]  /*9420*/  F2FP.TF32.F32.PACK_B R33, R33 ;  /* 0x00000021ff21723e */ /* 0x000fe200024050ff */
[----:B------:R1:W-:Y:S01]  /*9430*/  @P0 STG.E desc[UR36][R8.64+0x20], R3 ;  /* 0x0000200308000986 */ /* 0x0003e2000c101924 */
[----:B------:R-:W-:Y:S01]  /*9440*/  ISETP.GT.AND P0, PT, R0, 0x10, P2 ;  /* 0x000000100000780c */ /* 0x000fe20001704270 */
[----:B------:R-:W-:Y:S01]  /*9450*/  FMUL R61, R61, R155 ;  /* 0x0000009b3d3d7220 */ /* 0x000fe20000400000 */
[----:B------:R-:W-:Y:S01]  /*9460*/  F2FP.TF32.F32.PACK_B R35, R35 ;  /* 0x00000023ff23723e */ /* 0x000fe200024050ff */
[----:B------:R-:W-:Y:S01]  /*9470*/  FMUL R63, R63, R155 ;  /* 0x0000009b3f3f7220 */ /* 0x000fe20000400000 */
[----:B------:R-:W-:Y:S01]  /*9480*/  F2FP.TF32.F32.PACK_B R21, R21 ;  /* 0x00000015ff15723e */ /* 0x000fe200024050ff */
[----:B0-----:R-:W-:Y:S01]  /*9490*/  FMUL R13, R34, R155 ;  /* 0x0000009b220d7220 */ /* 0x001fe20000400000 */
[----:B------:R-:W-:Y:S01]  /*94a0*/  F2FP.TF32.F32.PACK_B R37, R37 ;  /* 0x00000025ff25723e */ /* 0x000fe200024050ff */
[----:B------:R-:W-:Y:S01]  /*94b0*/  @P4 STG.E desc[UR36][R14.64+0x24], R31 ;  /* 0x0000241f0e004986 */ /* 0x000fe2000c101924 */
[C---:B------:R-:W-:Y:S01]  /*94c0*/  ISETP.GT.AND P4, PT, R0.reuse, 0x11, P2 ;  /* 0x000000110000780c */ /* 0x040fe20001784270 */
[----:B------:R-:W-:Y:S01]  /*94d0*/  FMUL R65, R65, R155 ;  /* 0x0000009b41417220 */ /* 0x000fe20000400000 */
[----:B------:R-:W-:Y:S01]  /*94e0*/  F2FP.TF32.F32.PACK_B R13, R13 ;  /* 0x0000000dff0d723e */ /* 0x000fe200024050ff */
[----:B------:R0:W-:Y:S01]  /*94f0*/  @P5 STG.E desc[UR36][R4.64+0x40], R11 ;  /* 0x0000400b04005986 */ /* 0x0001e2000c101924 */
[----:B------:R-:W-:Y:S01]  /*9500*/  ISETP.GT.AND P5, PT, R0, 0x18, P1 ;  /* 0x000000180000780c */ /* 0x000fe20000fa4270 */
[----:B------:R-:W-:-:S02]  /*9510*/  @P0 IMAD.MOV.U32 R6, RZ, RZ, R14 ;  /* 0x000000ffff060224 */ /* 0x000fc400078e000e */
[-C--:B-1----:R-:W-:Y:S01]  /*9520*/  FMUL R3, R38, R155.reuse ;  /* 0x0000009b26037220 */ /* 0x082fe20000400000 */
[--C-:B------:R-:W-:Y:S01]  /*9530*/  @P0 IMAD.MOV.U32 R7, RZ, RZ, R15.reuse ;  /* 0x000000ffff070224 */ /* 0x100fe200078e000f */
[----:B------:R-:W-:Y:S01]  /*9540*/  @P3 STG.E desc[UR36][R4.64+0x44], R33 ;  /* 0x0000442104003986 */ /* 0x000fe2000c101924 */
[----:B------:R-:W-:Y:S01]  /*9550*/  ISETP.GT.AND P3, PT, R0, 0x19, P1 ;  /* 0x000000190000780c */ /* 0x000fe20000f64270 */
[----:B------:R-:W-:Y:S01]  /*9560*/  FMUL R9, R40, R155 ;  /* 0x0000009b28097220 */ /* 0x000fe20000400000 */
[----:B------:R-:W-:Y:S01]  /*9570*/  F2FP.TF32.F32.PACK_B R3, R3 ;  /* 0x00000003ff03723e */ /* 0x000fe200024050ff */
[----:B------:R1:W-:Y:S01]  /*9580*/  @P0 STG.E desc[UR36][R6.64+0x40], R13 ;  /* 0x0000400d06000986 */ /* 0x0003e2000c101924 */
[----:B------:R-:W-:Y:S01]  /*9590*/  ISETP.GT.AND P0, PT, R0, 0x18, P2 ;  /* 0x000000180000780c */ /* 0x000fe20001704270 */
[----:B------:R-:W-:Y:S01]  /*95a0*/  FMUL R67, R67, R155 ;  /* 0x0000009b43437220 */ /* 0x000fe20000400000 */
[----:B------:R-:W-:Y:S01]  /*95b0*/  F2FP.TF32.F32.PACK_B R39, R39 ;  /* 0x00000027ff27723e */ /* 0x000fe200024050ff */
[----:B0-----:R-:W-:Y:S01]  /*95c0*/  FMUL R11, R42, R155 ;  /* 0x0000009b2a0b7220 */ /* 0x001fe20000400000 */
[----:B------:R-:W-:Y:S01]  /*95d0*/  F2FP.TF32.F32.PACK_B R9, R9 ;  /* 0x00000009ff09723e */ /* 0x000fe200024050ff */
[----:B------:R-:W-:Y:S01]  /*95e0*/  FMUL R69, R69, R155 ;  /* 0x0000009b45457220 */ /* 0x000fe20000400000 */
[----:B------:R-:W-:Y:S01]  /*95f0*/  F2FP.TF32.F32.PACK_B R41, R41 ;  /* 0x00000029ff29723e */ /* 0x000fe200024050ff */
[----:B------:R-:W-:Y:S01]  /*9600*/  FMUL R71, R71, R155 ;  /* 0x0000009b47477220 */ /* 0x000fe20000400000 */
[----:B------:R-:W-:Y:S01]  /*9610*/  F2FP.TF32.F32.PACK_B R11, R11 ;  /* 0x0000000bff0b723e */ /* 0x000fe200024050ff */
[----:B------:R-:W-:Y:S01]  /*9620*/  FMUL R73, R73, R155 ;  /* 0x0000009b49497220 */ /* 0x000fe20000400000 */
[----:B------:R-:W-:Y:S01]  /*9630*/  F2FP.TF32.F32.PACK_B R43, R43 ;  /* 0x0000002bff2b723e */ /* 0x000fe200024050ff */
[--C-:B-1----:R-:W-:Y:S01]  /*9640*/  @P4 IMAD.MOV.U32 R6, RZ, RZ, R14.reuse ;  /* 0x000000ffff064224 */ /* 0x102fe200078e000e */
[----:B------:R-:W-:Y:S01]  /*9650*/  F2FP.TF32.F32.PACK_B R45, R45 ;  /* 0x0000002dff2d723e */ /* 0x000fe200024050ff */
[--C-:B------:R-:W-:Y:S01]  /*9660*/  @P4 IMAD.MOV.U32 R7, RZ, RZ, R15.reuse ;  /* 0x000000ffff074224 */ /* 0x100fe200078e000f */
[----:B------:R-:W-:Y:S01]  /*9670*/  F2FP.TF32.F32.PACK_B R47, R47 ;  /* 0x0000002fff2f723e */ /* 0x000fe200024050ff */
[----:B------:R-:W-:Y:S01]  /*9680*/  FMUL R75, R75, R155 ;  /* 0x0000009b4b4b7220 */ /* 0x000fe20000400000 */
[----:B------:R-:W-:Y:S01]  /*9690*/  F2FP.TF32.F32.PACK_B R49, R49 ;  /* 0x00000031ff31723e */ /* 0x000fe200024050ff */
[-C--:B------:R-:W-:Y:S01]  /*96a0*/  FMUL R77, R77, R155.reuse ;  /* 0x0000009b4d4d7220 */ /* 0x080fe20000400000 */
[----:B------:R0:W-:Y:S01]  /*96b0*/  @P4 STG.E desc[UR36][R6.64+0x44], R35 ;  /* 0x0000442306004986 */ /* 0x0001e2000c101924 */
[C---:B------:R-:W-:Y:S01]  /*96c0*/  ISETP.GT.AND P4, PT, R0.reuse, 0x19, P2 ;  /* 0x000000190000780c */ /* 0x040fe20001784270 */
[----:B------:R-:W-:Y:S01]  /*96d0*/  FMUL R79, R79, R155 ;  /* 0x0000009b4f4f7220 */ /* 0x000fe20000400000 */
[----:B------:R-:W-:Y:S01]  /*96e0*/  F2FP.TF32.F32.PACK_B R51, R51 ;  /* 0x00000033ff33723e */ /* 0x000fe200024050ff */
[----:B------:R1:W-:Y:S01]  /*96f0*/  @P5 STG.E desc[UR36][R4.64+0x60], R21 ;  /* 0x0000601504005986 */ /* 0x0003e2000c101924 */
[----:B------:R-:W-:Y:S01]  /*9700*/  ISETP.GT.AND P5, PT, R0, 0x20, P1 ;  /* 0x000000200000780c */ /* 0x000fe20000fa4270 */
[----:B------:R-:W-:Y:S01]  /*9710*/  FMUL R13, R80, R155 ;  /* 0x0000009b500d7220 */ /* 0x000fe20000400000 */
[----:B------:R-:W-:Y:S01]  /*9720*/  F2FP.TF32.F32.PACK_B R53, R53 ;  /* 0x00000035ff35723e */ /* 0x000fe200024050ff */
[----:B------:R-:W-:Y:S01]  /*9730*/  @P3 STG.E desc[UR36][R4.64+0x64], R37 ;  /* 0x0000642504003986 */ /* 0x000fe2000c101924 */
[----:B------:R-:W-:Y:S01]  /*9740*/  ISETP.GT.AND P3, PT, R0, 0x21, P1 ;  /* 0x000000210000780c */ /* 0x000fe20000f64270 */
[----:B------:R-:W-:Y:S01]  /*9750*/  FMUL R81, R81, R155 ;  /* 0x0000009b51517220 */ /* 0x000fe20000400000 */
[----:B------:R-:W-:Y:S01]  /*9760*/  F2FP.TF32.F32.PACK_B R55, R55 ;  /* 0x00000037ff37723e */ /* 0x000fe200024050ff */
[----:B0-----:R-:W-:Y:S01]  /*9770*/  @P0 IMAD.MOV.U32 R6, RZ, RZ, R14 ;  /* 0x000000ffff060224 */ /* 0x001fe200078e000e */
[----:B------:R-:W-:Y:S01]  /*9780*/  F2FP.TF32.F32.PACK_B R57, R57 ;  /* 0x00000039ff39723e */ /* 0x000fe200024050ff */
[----:B------:R-:W-:Y:S01]  /*9790*/  @P0 IMAD.MOV.U32 R7, RZ, RZ, R15 ;  /* 0x000000ffff070224 */ /* 0x000fe200078e000f */
[----:B------:R-:W-:Y:S01]  /*97a0*/  F2FP.TF32.F32.PACK_B R59, R59 ;  /* 0x0000003bff3b723e */ /* 0x000fe200024050ff */
[----:B------:R-:W-:Y:S01]  /*97b0*/  FMUL R83, R83, R155 ;  /* 0x0000009b53537220 */ /* 0x000fe20000400000 */
[----:B------:R-:W-:Y:S01]  /*97c0*/  F2FP.TF32.F32.PACK_B R61, R61 ;  /* 0x0000003dff3d723e */ /* 0x000fe200024050ff */
[-C--:B-1----:R-:W-:Y:S01]  /*97d0*/  FMUL R21, R84, R155.reuse ;  /* 0x0000009b54157220 */ /* 0x082fe20000400000 */
[----:B------:R0:W-:Y:S01]  /*97e0*/  @P0 STG.E desc[UR36][R6.64+0x60], R3 ;  /* 0x0000600306000986 */ /* 0x0001e2000c101924 */
[----:B------:R-:W-:Y:S01]  /*97f0*/  ISETP.GT.AND P0, PT, R0, 0x20, P2 ;  /* 0x000000200000780c */ /* 0x000fe20001704270 */
[----:B------:R-:W-:Y:S01]  /*9800*/  FMUL R85, R85, R155 ;  /* 0x0000009b55557220 */ /* 0x000fe20000400000 */
[----:B------:R-:W-:Y:S01]  /*9810*/  F2FP.TF32.F32.PACK_B R63, R63 ;  /* 0x0000003fff3f723e */ /* 0x000fe200024050ff */
[----:B------:R-:W-:Y:S01]  /*9820*/  FMUL R87, R87, R155 ;  /* 0x0000009b57577220 */ /* 0x000fe20000400000 */
[----:B------:R-:W-:-:S02]  /*9830*/  F2FP.TF32.F32.PACK_B R65, R65 ;  /* 0x00000041ff41723e */ /* 0x000fc400024050ff */
[----:B------:R-:W-:Y:S02]  /*9840*/  F2FP.TF32.F32.PACK_B R67, R67 ;  /* 0x00000043ff43723e */ /* 0x000fe400024050ff */
[----:B------:R-:W-:Y:S02]  /*9850*/  F2FP.TF32.F32.PACK_B R69, R69 ;  /* 0x00000045ff45723e */ /* 0x000fe400024050ff */
[----:B------:R-:W-:Y:S01]  /*9860*/  F2FP.TF32.F32.PACK_B R71, R71 ;  /* 0x00000047ff47723e */ /* 0x000fe200024050ff */
[----:B0-----:R-:W-:Y:S02]  /*9870*/  @P4 IMAD.MOV.U32 R6, RZ, RZ, R14 ;  /* 0x000000ffff064224 */ /* 0x001fe400078e000e */
[----:B------:R-:W-:Y:S01]  /*9880*/  FMUL R3, R44, R155 ;  /* 0x0000009b2c037220 */ /* 0x000fe20000400000 */
[----:B------:R-:W-:Y:S01]  /*9890*/  @P4 IMAD.MOV.U32 R7, RZ, RZ, R15 ;  /* 0x000000ffff074224 */ /* 0x000fe200078e000f */
[----:B------:R-:W-:Y:S02]  /*98a0*/  F2FP.TF32.F32.PACK_B R73, R73 ;  /* 0x00000049ff49723e */ /* 0x000fe400024050ff */
[----:B------:R-:W-:-:S02]  /*98b0*/  F2FP.TF32.F32.PACK_B R75, R75 ;  /* 0x0000004bff4b723e */ /* 0x000fc400024050ff */
[----:B------:R0:W-:Y:S01]  /*98c0*/  @P4 STG.E desc[UR36][R6.64+0x64], R39 ;  /* 0x0000642706004986 */ /* 0x0001e2000c101924 */
[C---:B------:R-:W-:Y:S02]  /*98d0*/  ISETP.GT.AND P4, PT, R0.reuse, 0x21, P2 ;  /* 0x000000210000780c */ /* 0x040fe40001784270 */
[----:B------:R-:W-:Y:S01]  /*98e0*/  F2FP.TF32.F32.PACK_B R3, R3 ;  /* 0x00000003ff03723e */ /* 0x000fe200024050ff */
[----:B------:R1:W-:Y:S01]  /*98f0*/  @P5 STG.E desc[UR36][R4.64+0x80], R9 ;  /* 0x0000800904005986 */ /* 0x0003e2000c101924 */
[C---:B------:R-:W-:Y:S02]  /*9900*/  ISETP.GT.AND P5, PT, R0.reuse, 0x28, P1 ;  /* 0x000000280000780c */ /* 0x040fe40000fa4270 */
[----:B------:R-:W-:Y:S01]  /*9910*/  F2FP.TF32.F32.PACK_B R77, R77 ;  /* 0x0000004dff4d723e */ /* 0x000fe200024050ff */
[----:B------:R-:W-:Y:S01]  /*9920*/  @P3 STG.E desc[UR36][R4.64+0x84], R41 ;  /* 0x0000842904003986 */ /* 0x000fe2000c101924 */
[----:B------:R-:W-:Y:S02]  /*9930*/  ISETP.GT.AND P3, PT, R0, 0x29, P1 ;  /* 0x000000290000780c */ /* 0x000fe40000f64270 */
[----:B------:R-:W-:Y:S01]  /*9940*/  F2FP.TF32.F32.PACK_B R79, R79 ;  /* 0x0000004fff4f723e */ /* 0x000fe200024050ff */
[----:B0-----:R-:W-:Y:S01]  /*9950*/  @P0 IMAD.MOV.U32 R6, RZ, RZ, R14 ;  /* 0x000000ffff060224 */ /* 0x001fe200078e000e */
[----:B------:R-:W-:Y:S01]  /*9960*/  F2FP.TF32.F32.PACK_B R13, R13 ;  /* 0x0000000dff0d723e */ /* 0x000fe200024050ff */
[----:B------:R-:W-:Y:S01]  /*9970*/  @P0 IMAD.MOV.U32 R7, RZ, RZ, R15 ;  /* 0x000000ffff070224 */ /* 0x000fe200078e000f */
[----:B------:R-:W-:Y:S01]  /*9980*/  F2FP.TF32.F32.PACK_B R81, R81 ;  /* 0x00000051ff51723e */ /* 0x000fe200024050ff */
[----:B-1----:R-:W-:Y:S01]  /*9990*/  FMUL R9, R46, R155 ;  /* 0x0000009b2e097220 */ /* 0x002fe20000400000 */
[----:B------:R-:W-:-:S02]  /*99a0*/  F2FP.TF32.F32.PACK_B R83, R83 ;  /* 0x00000053ff53723e */ /* 0x000fc400024050ff */
[----:B------:R0:W-:Y:S01]  /*99b0*/  @P0 STG.E desc[UR36][R6.64+0x80], R11 ;  /* 0x0000800b06000986 */ /* 0x0001e2000c101924 */
[----:B------:R-:W-:Y:S02]  /*99c0*/  ISETP.GT.AND P0, PT, R0, 0x28, P2 ;  /* 0x000000280000780c */ /* 0x000fe40001704270 */
[----:B------:R-:W-:Y:S02]  /*99d0*/  F2FP.TF32.F32.PACK_B R9, R9 ;  /* 0x00000009ff09723e */ /* 0x000fe400024050ff */
[----:B------:R-:W-:Y:S02]  /*99e0*/  F2FP.TF32.F32.PACK_B R21, R21 ;  /* 0x00000015ff15723e */ /* 0x000fe400024050ff */
[----:B------:R-:W-:Y:S02]  /*99f0*/  F2FP.TF32.F32.PACK_B R85, R85 ;  /* 0x00000055ff55723e */ /* 0x000fe400024050ff */
[----:B------:R-:W-:Y:S01]  /*9a00*/  F2FP.TF32.F32.PACK_B R87, R87 ;  /* 0x00000057ff57723e */ /* 0x000fe200024050ff */
[----:B0-----:R-:W-:-:S02]  /*9a10*/  @P4 IMAD.MOV.U32 R6, RZ, RZ, R14 ;  /* 0x000000ffff064224 */ /* 0x001fc400078e000e */
[----:B------:R-:W-:Y:S01]  /*9a20*/  FMUL R11, R48, R155 ;  /* 0x0000009b300b7220 */ /* 0x000fe20000400000 */
[----:B------:R-:W-:-:S04]  /*9a30*/  @P4 IMAD.MOV.U32 R7, RZ, RZ, R15 ;  /* 0x000000ffff074224 */ /* 0x000fc800078e000f */
[----:B------:R-:W-:Y:S01]  /*9a40*/  F2FP.TF32.F32.PACK_B R11, R11 ;  /* 0x0000000bff0b723e */ /* 0x000fe200024050ff */
[----:B------:R0:W-:Y:S01]  /*9a50*/  @P4 STG.E desc[UR36][R6.64+0x84], R43 ;  /* 0x0000842b06004986 */ /* 0x0001e2000c101924 */
[----:B------:R-:W-:-:S03]  /*9a60*/  ISETP.GT.AND P4, PT, R0, 0x29, P2 ;  /* 0x000000290000780c */ /* 0x000fc60001784270 */
[----:B------:R1:W-:Y:S01]  /*9a70*/  @P5 STG.E desc[UR36][R4.64+0xa0], R3 ;  /* 0x0000a00304005986 */ /* 0x0003e2000c101924 */
[----:B------:R-:W-:-:S03]  /*9a80*/  ISETP.GT.AND P5, PT, R0, 0x30, P1 ;  /* 0x000000300000780c */ /* 0x000fc60000fa4270 */
[----:B------:R-:W-:Y:S01]  /*9a90*/  @P3 STG.E desc[UR36][R4.64+0xa4], R45 ;  /* 0x0000a42d04003986 */ /* 0x000fe2000c101924 */
[----:B------:R-:W-:Y:S01]  /*9aa0*/  ISETP.GT.AND P3, PT, R0, 0x31, P1 ;  /* 0x000000310000780c */ /* 0x000fe20000f64270 */
[----:B0-----:R-:W-:Y:S02]  /*9ab0*/  @P0 IMAD.MOV.U32 R6, RZ, RZ, R14 ;  /* 0x000000ffff060224 */ /* 0x001fe400078e000e */
[----:B------:R-:W-:Y:S02]  /*9ac0*/  @P0 IMAD.MOV.U32 R7, RZ, RZ, R15 ;  /* 0x000000ffff070224 */ /* 0x000fe400078e000f */
[----:B-1----:R-:W-:-:S03]  /*9ad0*/  FMUL R3, R50, R155 ;  /* 0x0000009b32037220 */ /* 0x002fc60000400000 */
[----:B------:R0:W-:Y:S01]  /*9ae0*/  @P0 STG.E desc[UR36][R6.64+0xa0], R9 ;  /* 0x0000a00906000986 */ /* 0x0001e2000c101924 */
[----:B------:R-:W-:Y:S02]  /*9af0*/  ISETP.GT.AND P0, PT, R0, 0x30, P2 ;  /* 0x000000300000780c */ /* 0x000fe40001704270 */
[----:B------:R-:W-:Y:S01]  /*9b00*/  F2FP.TF32.F32.PACK_B R3, R3 ;  /* 0x00000003ff03723e */ /* 0x000fe200024050ff */
[----:B0-----:R-:W-:Y:S02]  /*9b10*/  @P4 IMAD.MOV.U32 R6, RZ, RZ, R14 ;  /* 0x000000ffff064224 */ /* 0x001fe400078e000e */
        /* <DEDUP_REMOVED lines=69> */
[----:B------:R-:W-:Y:S01]  /*9f70*/  @P3 STG.E desc[UR36][R4.64+0x144], R65 ;  /* 0x0001444104003986 */ /* 0x000fe2000c101924 */
[----:B------:R-:W-:-:S03]  /*9f80*/  ISETP.GT.AND P3, PT, R0, 0x59, P1 ;  /* 0x000000590000780c */ /* 0x000fc60000f64270 */
[----:B------:R1:W-:Y:S01]  /*9f90*/  @P5 STG.E desc[UR36][R4.64+0x140], R9 ;  /* 0x0001400904005986 */ /* 0x0003e2000c101924 */
[----:B------:R-:W-:Y:S01]  /*9fa0*/  ISETP.GT.AND P5, PT, R0, 0x58, P1 ;  /* 0x000000580000780c */ /* 0x000fe20000fa4270 */
[----:B0-----:R-:W-:Y:S02]  /*9fb0*/  @P0 IMAD.MOV.U32 R6, RZ, RZ, R14 ;  /* 0x000000ffff060224 */ /* 0x001fe400078e000e */
[----:B------:R-:W-:-:S05]  /*9fc0*/  @P0 IMAD.MOV.U32 R7, RZ, RZ, R15 ;  /* 0x000000ffff070224 */ /* 0x000fca00078e000f */
[----:B------:R0:W-:Y:S01]  /*9fd0*/  @P0 STG.E desc[UR36][R6.64+0x140], R11 ;  /* 0x0001400b06000986 */ /* 0x0001e2000c101924 */
[----:B------:R-:W-:Y:S01]  /*9fe0*/  ISETP.GT.AND P0, PT, R0, 0x58, P2 ;  /* 0x000000580000780c */ /* 0x000fe20001704270 */
[----:B-1----:R-:W-:-:S05]  /*9ff0*/  FMUL R9, R70, R155 ;  /* 0x0000009b46097220 */ /* 0x002fca0000400000 */
        /* <DEDUP_REMOVED lines=50> */
[----:B------:R-:W-:-:S05]  /*a320*/  @P4 IMAD.MOV.U32 R7, RZ, RZ, R15 ;  /* 0x000000ffff074224 */ /* 0x000fca00078e000f */
[----:B------:R0:W-:Y:S01]  /*a330*/  @P4 STG.E desc[UR36][R6.64+0x1a4], R79 ;  /* 0x0001a44f06004986 */ /* 0x0001e2000c101924 */
[----:B------:R-:W-:-:S03]  /*a340*/  ISETP.GT.AND P4, PT, R0, 0x71, P2 ;  /* 0x000000710000780c */ /* 0x000fc60001784270 */
[----:B------:R-:W-:Y:S01]  /*a350*/  @P3 STG.E desc[UR36][R4.64+0x1c0], R13 ;  /* 0x0001c00d04003986 */ /* 0x000fe2000c101924 */
[C---:B------:R-:W-:Y:S02]  /*a360*/  ISETP.GT.AND P3, PT, R0.reuse, 0x78, P1 ;  /* 0x000000780000780c */ /* 0x040fe40000f64270 */
[C---:B------:R-:W-:Y:S01]  /*a370*/  ISETP.GT.AND P1, PT, R0.reuse, 0x79, P1 ;  /* 0x000000790000780c */ /* 0x040fe20000f24270 */
[----:B------:R-:W-:Y:S01]  /*a380*/  @P5 STG.E desc[UR36][R4.64+0x1c4], R81 ;  /* 0x0001c45104005986 */ /* 0x000fe2000c101924 */
[C---:B------:R-:W-:Y:S02]  /*a390*/  ISETP.GT.AND P5, PT, R0.reuse, 0x78, P2 ;  /* 0x000000780000780c */ /* 0x040fe400017a4270 */
[----:B------:R-:W-:Y:S01]  /*a3a0*/  ISETP.GT.AND P2, PT, R0, 0x79, P2 ;  /* 0x000000790000780c */ /* 0x000fe20001744270 */
[----:B0-----:R-:W-:Y:S02]  /*a3b0*/  @P0 IMAD.MOV.U32 R6, RZ, RZ, R14 ;  /* 0x000000ffff060224 */ /* 0x001fe400078e000e */
[----:B------:R-:W-:-:S05]  /*a3c0*/  @P0 IMAD.MOV.U32 R7, RZ, RZ, R15 ;  /* 0x000000ffff070224 */ /* 0x000fca00078e000f */
[----:B------:R0:W-:Y:S02]  /*a3d0*/  @P0 STG.E desc[UR36][R6.64+0x1c0], R3 ;  /* 0x0001c00306000986 */ /* 0x0001e4000c101924 */
[----:B0-----:R-:W-:Y:S02]  /*a3e0*/  @P4 IMAD.MOV.U32 R6, RZ, RZ, R14 ;  /* 0x000000ffff064224 */ /* 0x001fe400078e000e */
[----:B------:R-:W-:-:S05]  /*a3f0*/  @P4 IMAD.MOV.U32 R7, RZ, RZ, R15 ;  /* 0x000000ffff074224 */ /* 0x000fca00078e000f */
[----:B------:R-:W-:Y:S04]  /*a400*/  @P4 STG.E desc[UR36][R6.64+0x1c4], R83 ;  /* 0x0001c45306004986 */ /* 0x000fe8000c101924 */
[----:B------:R-:W-:Y:S04]  /*a410*/  @P3 STG.E desc[UR36][R4.64+0x1e0], R21 ;  /* 0x0001e01504003986 */ /* 0x000fe8000c101924 */
[----:B------:R0:W-:Y:S02]  /*a420*/  @P1 STG.E desc[UR36][R4.64+0x1e4], R85 ;  /* 0x0001e45504001986 */ /* 0x0001e4000c101924 */
[----:B0-----:R-:W-:-:S02]  /*a430*/  @P5 IMAD.MOV.U32 R4, RZ, RZ, R14 ;  /* 0x000000ffff045224 */ /* 0x001fc400078e000e */
[----:B------:R-:W-:-:S05]  /*a440*/  @P5 IMAD.MOV.U32 R5, RZ, RZ, R15 ;  /* 0x000000ffff055224 */ /* 0x000fca00078e000f */
[----:B------:R0:W-:Y:S04]  /*a450*/  @P5 STG.E desc[UR36][R4.64+0x1e0], R9 ;  /* 0x0001e00904005986 */ /* 0x0001e8000c101924 */
[----:B------:R0:W-:Y:S02]  /*a460*/  @P2 STG.E desc[UR36][R14.64+0x1e4], R87 ;  /* 0x0001e4570e002986 */ /* 0x0001e4000c101924 */
.L_x_284:
[----:B------:R-:W-:Y:S05]  /*a470*/  BSYNC B0 ;  /* 0x0000000000007941 */ /* 0x000fea0003800000 */
.L_x_32:
[----:B------:R-:W-:Y:S01]  /*a480*/  ULDC UR4, c[0x0][0xc] ;  /* 0x0000030000047ab9 */ /* 0x000fe20000000800 */
[----:B------:R-:W-:Y:S01]  /*a490*/  ULDC UR5, c[0x0][0x10] ;  /* 0x0000040000057ab9 */ /* 0x000fe20000000800 */
[----:B0-----:R-:W0:Y:S01]  /*a4a0*/  LDC R3, c[0x0][0x14] ;  /* 0x00000500ff037b82 */ /* 0x001e220000000800 */
[----:B------:R-:W-:Y:S01]  /*a4b0*/  UIMAD.WIDE.U32 UR4, UR4, UR5, URZ ;  /* 0x00000005040472a5 */ /* 0x000fe2000f8e003f */
[----:B------:R-:W-:Y:S01]  /*a4c0*/  PRMT R0, RZ, 0x7610, R0 ;  /* 0x00007610ff007816 */ /* 0x000fe20000000000 */
[----:B-----5:R-:W-:Y:S02]  /*a4d0*/  IMAD.MOV.U32 R154, RZ, RZ, -0x1 ;  /* 0xffffffffff9a7424 */ /* 0x020fe400078e00ff */
[----:B------:R-:W-:Y:S02]  /*a4e0*/  IMAD.MOV.U32 R23, RZ, RZ, -0x1 ;  /* 0xffffffffff177424 */ /* 0x000fe400078e00ff */
[----:B0-----:R-:W-:-:S04]  /*a4f0*/  IMAD.WIDE.U32 R16, R3, UR4, R16 ;  /* 0x0000000403107c25 */ /* 0x001fc8000f8e0010 */
[----:B------:R-:W-:Y:S01]  /*a500*/  IMAD R3, R3, UR5, RZ ;  /* 0x0000000503037c24 */ /* 0x000fe2000f8e02ff */
[----:B------:R-:W-:Y:S02]  /*a510*/  ULDC.64 UR4, c[0x0][0x650] ;  /* 0x0001940000047ab9 */ /* 0x000fe40000000a00 */
[----:B------:R-:W-:Y:S01]  /*a520*/  ISETP.GE.U32.AND P0, PT, R16, UR4, PT ;  /* 0x0000000410007c0c */ /* 0x000fe2000bf06070 */
[----:B------:R-:W-:-:S05]  /*a530*/  IMAD.IADD R17, R17, 0x1, R3 ;  /* 0x0000000111117824 */ /* 0x000fca00078e0203 */
[----:B------:R-:W-:-:S13]  /*a540*/  ISETP.GE.U32.AND.EX P0, PT, R17, UR5, PT, P0 ;  /* 0x0000000511007c0c */ /* 0x000fda000bf06100 */
[----:B------:R-:W-:Y:S05]  /*a550*/  @P0 BRA `(.L_x_285) ;  /* 0x0000000400640947 */ /* 0x000fea0003800000 */
[----:B------:R-:W0:Y:S01]  /*a560*/  S2R R12, SR_CTAID.X ;  /* 0x00000000000c7919 */ /* 0x000e220000002500 */
[----:B---3--:R-:W3:Y:S01]  /*a570*/  LDC.64 R10, c[0x0][0x628] ;  /* 0x00018a00ff0a7b82 */ /* 0x008ee20000000a00 */
[----:B------:R-:W-:Y:S01]  /*a580*/  ULDC UR4, c[0x0][0x150] ;  /* 0x0000540000047ab9 */ /* 0x000fe20000000800 */
[----:B------:R-:W-:Y:S01]  /*a590*/  IMAD.MOV.U32 R8, RZ, RZ, R16 ;  /* 0x000000ffff087224 */ /* 0x000fe200078e0010 */
[----:B------:R-:W0:Y:S01]  /*a5a0*/  S2R R24, SR_CTAID.Y ;  /* 0x0000000000187919 */ /* 0x000e220000002600 */
[----:B------:R-:W-:-:S04]  /*a5b0*/  IMAD.MOV.U32 R9, RZ, RZ, R17 ;  /* 0x000000ffff097224 */ /* 0x000fc800078e0011 */
[----:B------:R-:W1:Y:S08]  /*a5c0*/  LDC R21, c[0x0][0x144] ;  /* 0x00005100ff157b82 */ /* 0x000e700000000800 */
[----:B------:R-:W1:Y:S08]  /*a5d0*/  LDC R0, c[0x0][0x630] ;  /* 0x00018c00ff007b82 */ /* 0x000e700000000800 */
[----:B------:R-:W1:Y:S01]  /*a5e0*/  LDC.64 R14, c[0x0][0x620] ;  /* 0x00018800ff0e7b82 */ /* 0x000e620000000a00 */
[----:B---3--:R-:W-:-:S04]  /*a5f0*/  ISETP.NE.U32.AND P0, PT, R10, RZ, PT ;  /* 0x000000ff0a00720c */ /* 0x008fc80003f05070 */
[----:B------:R-:W-:Y:S02]  /*a600*/  ISETP.NE.AND.EX P0, PT, R11, RZ, PT, P0 ;  /* 0x000000ff0b00720c */ /* 0x000fe40003f05300 */
[----:B0-----:R-:W-:-:S05]  /*a610*/  I2FP.F32.U32 R3, R12 ;  /* 0x0000000c00037245 */ /* 0x001fca0000201000 */
[----:B------:R-:W-:-:S04]  /*a620*/  FMUL R3, R3, UR4 ;  /* 0x0000000403037c20 */ /* 0x000fc80008400000 */
[----:B------:R0:W3:Y:S02]  /*a630*/  F2I.U32.TRUNC.NTZ R20, R3 ;  /* 0x0000000300147305 */ /* 0x0000e4000020f000 */
[----:B------:R-:W-:Y:S05]  /*a640*/  @!P0 BRA `(.L_x_286) ;  /* 0x0000000000288947 */ /* 0x000fea0003800000 */
[----:B0-----:R-:W0:Y:S02]  /*a650*/  LDC R3, c[0x0][0x634] ;  /* 0x00018d00ff037b82 */ /* 0x001e240000000800 */
        /* <DEDUP_REMOVED lines=9> */
.L_x_286:
[----:B------:R-:W5:Y:S01]  /*a6f0*/  LDC.64 R30, c[0x0][0x640] ;  /* 0x00019000ff1e7b82 */ /* 0x000f620000000a00 */
[-CC-:B-1----:R-:W-:Y:S01]  /*a700*/  SHF.R.U64 R23, R8, R0.reuse, R9.reuse ;  /* 0x0000000008177219 */ /* 0x182fe20000001209 */
[----:B---3--:R-:W-:Y:S01]  /*a710*/  IMAD.MOV R20, RZ, RZ, -R20 ;  /* 0x000000ffff147224 */ /* 0x008fe200078e0a14 */
[----:B------:R-:W-:Y:S01]  /*a720*/  SHF.R.U32.HI R0, RZ, R0, R9 ;  /* 0x00000000ff007219 */ /* 0x000fe20000011609 */
[----:B------:R-:W-:Y:S01]  /*a730*/  ULDC UR4, c[0x0][0x154] ;  /* 0x0000550000047ab9 */ /* 0x000fe20000000800 */
[----:B0-----:R-:W-:Y:S01]  /*a740*/  IADD3 R3, P0, RZ, -R23, RZ ;  /* 0x80000017ff037210 */ /* 0x001fe20007f1e0ff */
[----:B------:R-:W-:Y:S02]  /*a750*/  IMAD R26, R21, R20, R12 ;  /* 0x00000014151a7224 */ /* 0x000fe400078e020c */
[----:B------:R-:W0:Y:S01]  /*a760*/  LDC R6, c[0x0][0x618] ;  /* 0x00018600ff067b82 */ /* 0x000e220000000800 */
[----:B------:R-:W-:Y:S02]  /*a770*/  IMAD.MOV.U32 R7, RZ, RZ, 0x1 ;  /* 0x00000001ff077424 */ /* 0x000fe400078e00ff */
[----:B------:R-:W-:-:S04]  /*a780*/  IMAD.X R5, RZ, RZ, ~R0, P0 ;  /* 0x000000ffff057224 */ /* 0x000fc800000e0e00 */
[-C--:B------:R-:W-:Y:S01]  /*a790*/  IMAD R0, R5, R14.reuse, RZ ;  /* 0x0000000e05007224 */ /* 0x080fe200078e02ff */
[----:B------:R-:W1:Y:S01]  /*a7a0*/  LDC R8, c[0x0][0x608] ;  /* 0x00018200ff087b82 */ /* 0x000e620000000800 */
[----:B------:R-:W-:-:S04]  /*a7b0*/  IMAD.WIDE.U32 R4, R3, R14, R16 ;  /* 0x0000000e03047225 */ /* 0x000fc800078e0010 */
[----:B------:R-:W-:Y:S01]  /*a7c0*/  IMAD R3, R3, R15, R0 ;  /* 0x0000000f03037224 */ /* 0x000fe200078e0200 */
[----:B------:R-:W-:Y:S02]  /*a7d0*/  I2FP.F32.U32 R0, R24 ;  /* 0x0000001800007245 */ /* 0x000fe40000201000 */
[----:B------:R-:W3:Y:S01]  /*a7e0*/  LDC R28, c[0x0][0x658] ;  /* 0x00019600ff1c7b82 */ /* 0x000ee20000000800 */
[----:B------:R-:W-:Y:S01]  /*a7f0*/  IMAD.IADD R3, R5, 0x1, R3 ;  /* 0x0000000105037824 */ /* 0x000fe200078e0203 */
[----:B-----5:R-:W-:Y:S01]  /*a800*/  ISETP.NE.U32.AND P0, PT, R30, RZ, PT ;  /* 0x000000ff1e00720c */ /* 0x020fe20003f05070 */
[----:B------:R-:W-:Y:S01]  /*a810*/  FMUL R0, R0, UR4 ;  /* 0x0000000400007c20 */ /* 0x000fe20008400000 */
[----:B------:R-:W-:Y:S02]  /*a820*/  IMAD.MOV.U32 R5, RZ, RZ, -0x1 ;  /* 0xffffffffff057424 */ /* 0x000fe400078e00ff */
[----:B------:R-:W-:Y:S01]  /*a830*/  ISETP.NE.AND.EX P0, PT, R31, RZ, PT, P0 ;  /* 0x000000ff1f00720c */ /* 0x000fe20003f05300 */
[----:B------:R1:W2:Y:S01]  /*a840*/  F2I.U32.TRUNC.NTZ R13, R0 ;  /* 0x00000000000d7305 */ /* 0x0002a2000020f000 */
[----:B------:R-:W2:Y:S01]  /*a850*/  LDC R15, c[0x0][0x148] ;  /* 0x00005200ff0f7b82 */ /* 0x000ea20000000800 */
[----:B0-----:R-:W-:-:S02]  /*a860*/  SHF.R.U64 R12, R4, R6, R3 ;  /* 0x00000006040c7219 */ /* 0x001fc40000001203 */
[----:B------:R-:W-:-:S05]  /*a870*/  SHF.R.U32.HI R3, RZ, R6, R3 ;  /* 0x00000006ff037219 */ /* 0x000fca0000011603 */
[----:B------:R-:W0:Y:S01]  /*a880*/  LDC R20, c[0x0][0x600] ;  /* 0x00018000ff147b82 */ /* 0x000e220000000800 */
[-CC-:B-1----:R-:W-:Y:S02]  /*a890*/  SHF.R.U64 R10, R12, R8.reuse, R3.reuse ;  /* 0x000000080c0a7219 */ /* 0x182fe40000001203 */
[----:B------:R-:W-:-:S05]  /*a8a0*/  SHF.R.U32.HI R3, RZ, R8, R3 ;  /* 0x00000008ff037219 */ /* 0x000fca0000011603 */
[----:B------:R-:W1:Y:S01]  /*a8b0*/  LDC R21, c[0x0][0x648] ;  /* 0x00019200ff157b82 */ /* 0x000e620000000800 */
[-C--:B---3--:R-:W-:Y:S02]  /*a8c0*/  SHF.L.U32 R4, R5, R28.reuse, RZ ;  /* 0x0000001c05047219 */ /* 0x088fe400000006ff */
[-CC-:B------:R-:W-:Y:S02]  /*a8d0*/  SHF.R.U64 R14, R10, R28.reuse, R3.reuse ;  /* 0x0000001c0a0e7219 */ /* 0x180fe40000001203 */
[----:B------:R-:W-:Y:S02]  /*a8e0*/  SHF.R.U32.HI R5, RZ, R28, R3 ;  /* 0x0000001cff057219 */ /* 0x000fe40000011603 */
[----:B------:R-:W-:Y:S01]  /*a8f0*/  LOP3.LUT R153, RZ, R4, RZ, 0x33, !PT ;  /* 0x00000004ff997212 */ /* 0x000fe200078e33ff */
[----:B------:R-:W3:Y:S01]  /*a900*/  LDC R25, c[0x0][0x638] ;  /* 0x00018e00ff197b82 */ /* 0x000ee20000000800 */
[----:B------:R-:W-:Y:S01]  /*a910*/  SHF.L.U32 R28, R7, R28, RZ ;  /* 0x0000001c071c7219 */ /* 0x000fe200000006ff */
[----:B------:R-:W-:-:S06]  /*a920*/  IMAD.MOV.U32 R4, RZ, RZ, R14 ;  /* 0x000000ffff047224 */ /* 0x000fcc00078e000e */
[----:B------:R-:W0:Y:S01]  /*a930*/  LDC R27, c[0x0][0x610] ;  /* 0x00018400ff1b7b82 */ /* 0x000e220000000800 */
[----:B------:R-:W-:Y:S05]  /*a940*/  @!P0 BRA `(.L_x_287) ;  /* 0x0000000000288947 */ /* 0x000fea0003800000 */
[----:B------:R-:W5:Y:S02]  /*a950*/  LDC R3, c[0x0][0x64c] ;  /* 0x00019300ff037b82 */ /* 0x000f640000000800 */
[----:B-----5:R-:W-:-:S05]  /*a960*/  IADD3 R3, P0, R14, R3, RZ ;  /* 0x000000030e037210 */ /* 0x020fca0007f1e0ff */
        /* <DEDUP_REMOVED lines=8> */
.L_x_287:
[----:B------:R-:W-:Y:S01]  /*a9f0*/  ISETP.NE.AND P0, PT, R2, 0x1, PT ;  /* 0x000000010200780c */ /* 0x000fe20003f05270 */
[----:B--2---:R-:W-:Y:S01]  /*aa00*/  IMAD.MOV R13, RZ, RZ, -R13 ;  /* 0x000000ffff0d7224 */ /* 0x004fe200078e0a0d */
[----:B-1----:R-:W-:Y:S01]  /*aa10*/  SHF.R.U64 R0, R4, R21, R5 ;  /* 0x0000001504007219 */ /* 0x002fe20000001205 */
[----:B0-----:R-:W-:Y:S01]  /*aa20*/  VIADD R5, R20, 0xffffffff ;  /* 0xffffffff14057836 */ /* 0x001fe20000000000 */
[----:B------:R-:W-:-:S03]  /*aa30*/  LOP3.LUT R153, R10, R153, RZ, 0xc0, !PT ;  /* 0x000000990a997212 */ /* 0x000fc600078ec0ff */
[----:B------:R-:W-:Y:S01]  /*aa40*/  IMAD.MOV R3, RZ, RZ, -R0 ;  /* 0x000000ffff037224 */ /* 0x000fe200078e0a00 */
[----:B------:R-:W-:Y:S01]  /*aa50*/  LOP3.LUT R5, R12, R5, RZ, 0xc0, !PT ;  /* 0x000000050c057212 */ /* 0x000fe200078ec0ff */
[----:B------:R-:W-:Y:S02]  /*aa60*/  IMAD R153, R28, R0, R153 ;  /* 0x000000001c997224 */ /* 0x000fe400078e0299 */
[----:B---3--:R-:W-:Y:S02]  /*aa70*/  IMAD R0, R3, R25, R14 ;  /* 0x0000001903007224 */ /* 0x008fe400078e020e */
[----:B------:R-:W-:Y:S02]  /*aa80*/  @P0 IMAD R26, R15, R13, R24 ;  /* 0x0000000d0f1a0224 */ /* 0x000fe400078e0218 */
[----:B------:R-:W-:Y:S02]  /*aa90*/  IMAD R4, R0, R20, R5 ;  /* 0x0000001400047224 */ /* 0x000fe400078e0205 */
[----:B------:R-:W-:-:S02]  /*aaa0*/  IMAD R153, R153, R27, R26 ;  /* 0x0000001b99997224 */ /* 0x000fc400078e021a */
[----:B------:R-:W-:-:S03]  /*aab0*/  IMAD.MOV.U32 R3, RZ, RZ, 0x1 ;  /* 0x00000001ff037424 */ /* 0x000fc600078e00ff */
[----:B------:R-:W-:Y:S02]  /*aac0*/  SEL R154, R4, R153, !P0 ;  /* 0x00000099049a7207 */ /* 0x000fe40004000000 */
[----:B------:R-:W-:Y:S02]  /*aad0*/  PRMT R0, R3, 0x7610, R0 ;  /* 0x0000761003007816 */ /* 0x000fe40000000000 */
[----:B------:R-:W-:-:S07]  /*aae0*/  SEL R153, R153, R4, !P0 ;  /* 0x0000000499997207 */ /* 0x000fce0004000000 */
.L_x_285:
[----:B------:R-:W-:-:S13]  /*aaf0*/  LOP3.LUT P0, RZ, R0, 0xff, RZ, 0xc0, !PT ;  /* 0x000000ff00ff7812 */ /* 0x000fda000780c0ff */
[----:B------:R-:W-:Y:S05]  /*ab00*/  @P0 BRA `(.L_x_288) ;  /* 0xffffff6400c40947 */ /* 0x000fea000383ffff */
[----:B------:R-:W-:Y:S05]  /*ab10*/  EXIT ;  /* 0x000000000000794d */ /* 0x000fea0003800000 */
.L_x_7:
        /* <DEDUP_REMOVED lines=26> */
.L_x_290:
[----:B------:R-:W0:Y:S01]  /*acc0*/  LDC.64 R28, c[0x0][0x640] ;  /* 0x00019000ff1c7b82 */ /* 0x000e220000000a00 */
[-CC-:B------:R-:W-:Y:S01]  /*acd0*/  SHF.R.U64 R22, R12, R6.reuse, R13.reuse ;  /* 0x000000060c167219 */ /* 0x180fe2000000120d */
[----:B------:R-:W-:Y:S01]  /*ace0*/  IMAD.MOV.U32 R30, RZ, RZ, 0x1 ;  /* 0x00000001ff1e7424 */ /* 0x000fe200078e00ff */
[----:B------:R-:W-:Y:S02]  /*acf0*/  SHF.R.U32.HI R6, RZ, R6, R13 ;  /* 0x00000006ff067219 */ /* 0x000fe4000001160d */
        /* <DEDUP_REMOVED lines=8> */
[----:B------:R-:W-:Y:S01]  /*ad80*/  IMAD.IADD R9, R9, 0x1, R11 ;  /* 0x0000000109097824 */ /* 0x000fe200078e020b */
[----:B0-----:R-:W-:-:S04]  /*ad90*/  ISETP.NE.U32.AND P0, PT, R28, RZ, PT ;  /* 0x000000ff1c00720c */ /* 0x001fc80003f05070 */
[----:B------:R-:W-:Y:S02]  /*ada0*/  ISETP.NE.AND.EX P0, PT, R29, RZ, PT, P0 ;  /* 0x000000ff1d00720c */ /* 0x000fe40003f05300 */
[----:B------:R-:W0:Y:S01]  /*adb0*/  LDC R20, c[0x0][0x600] ;  /* 0x00018000ff147b82 */ /* 0x000e220000000800 */
[-CC-:B-1----:R-:W-:Y:S01]  /*adc0*/  SHF.R.U64 R14, R8, R10.reuse, R9.reuse ;  /* 0x0000000a080e7219 */ /* 0x182fe20000001209 */
[----:B------:R-:W-:Y:S01]  /*add0*/  IMAD.MOV.U32 R8, RZ, RZ, -0x1 ;  /* 0xffffffffff087424 */ /* 0x000fe200078e00ff */
[----:B------:R-:W-:-:S05]  /*ade0*/  SHF.R.U32.HI R9, RZ, R10, R9 ;  /* 0x0000000aff097219 */ /* 0x000fca0000011609 */
[----:B------:R-:W1:Y:S01]  /*adf0*/  LDC R26, c[0x0][0x648] ;  /* 0x00019200ff1a7b82 */ /* 0x000e620000000800 */
[-CC-:B--2---:R-:W-:Y:S02]  /*ae00*/  SHF.R.U64 R21, R14, R12.reuse, R9.reuse ;  /* 0x0000000c0e157219 */ /* 0x184fe40000001209 */
[----:B------:R-:W-:-:S05]  /*ae10*/  SHF.R.U32.HI R6, RZ, R12, R9 ;  /* 0x0000000cff067219 */ /* 0x000fca0000011609 */
[----:B------:R-:W2:Y:S01]  /*ae20*/  LDC R27, c[0x0][0x638] ;  /* 0x00018e00ff1b7b82 */ /* 0x000ea20000000800 */
[-C--:B---3--:R-:W-:Y:S02]  /*ae30*/  SHF.L.U32 R8, R8, R25.reuse, RZ ;  /* 0x0000001908087219 */ /* 0x088fe400000006ff */
[-CC-:B------:R-:W-:Y:S02]  /*ae40*/  SHF.R.U64 R23, R21, R25.reuse, R6.reuse ;  /* 0x0000001915177219 */ /* 0x180fe40000001206 */
[----:B------:R-:W-:Y:S02]  /*ae50*/  LOP3.LUT R32, RZ, R8, RZ, 0x33, !PT ;  /* 0x00000008ff207212 */ /* 0x000fe400078e33ff */
[----:B------:R-:W-:Y:S01]  /*ae60*/  SHF.R.U32.HI R9, RZ, R25, R6 ;  /* 0x00000019ff097219 */ /* 0x000fe20000011606 */
[----:B------:R-:W3:Y:S01]  /*ae70*/  LDC R31, c[0x0][0x610] ;  /* 0x00018400ff1f7b82 */ /* 0x000ee20000000800 */
[----:B------:R-:W-:Y:S01]  /*ae80*/  IMAD.MOV.U32 R8, RZ, RZ, R23 ;  /* 0x000000ffff087224 */ /* 0x000fe200078e0017 */
[----:B------:R-:W-:Y:S06]  /*ae90*/  @!P0 BRA `(.L_x_291) ;  /* 0x0000000000288947 */ /* 0x000fec0003800000 */
        /* <DEDUP_REMOVED lines=10> */
.L_x_291:
[----:B------:R-:W-:Y:S02]  /*af40*/  ISETP.NE.AND P0, PT, R2, 0x1, PT ;  /* 0x000000010200780c */ /* 0x000fe40003f05270 */
[----:B-1----:R-:W-:Y:S01]  /*af50*/  SHF.R.U64 R6, R8, R26, R9 ;  /* 0x0000001a08067219 */ /* 0x002fe20000001209 */
[----:B0-----:R-:W-:Y:S01]  /*af60*/  VIADD R9, R20, 0xffffffff ;  /* 0xffffffff14097836 */ /* 0x001fe20000000000 */
[----:B------:R-:W-:Y:S02]  /*af70*/  SHF.L.U32 R30, R30, R25, RZ ;  /* 0x000000191e1e7219 */ /* 0x000fe400000006ff */
[----:B------:R-:W-:Y:S01]  /*af80*/  LOP3.LUT R5, R21, R32, RZ, 0xc0, !PT ;  /* 0x0000002015057212 */ /* 0x000fe200078ec0ff */
[----:B------:R-:W-:-:S04]  /*af90*/  IMAD.MOV R8, RZ, RZ, -R6 ;  /* 0x000000ffff087224 */ /* 0x000fc800078e0a06 */
[----:B------:R-:W-:Y:S01]  /*afa0*/  IMAD R6, R30, R6, R5 ;  /* 0x000000061e067224 */ /* 0x000fe200078e0205 */
[----:B------:R-:W-:Y:S01]  /*afb0*/  LOP3.LUT R5, R14, R9, RZ, 0xc0, !PT ;  /* 0x000000090e057212 */ /* 0x000fe200078ec0ff */
[----:B------:R-:W-:Y:S02]  /*afc0*/  @P0 IMAD R3, R7, R24, R4 ;  /* 0x0000001807030224 */ /* 0x000fe400078e0204 */
[----:B--2---:R-:W-:Y:S02]  /*afd0*/  IMAD R4, R8, R27, R23 ;  /* 0x0000001b08047224 */ /* 0x004fe400078e0217 */
[----:B---3--:R-:W-:Y:S02]  /*afe0*/  IMAD R3, R6, R31, R3 ;  /* 0x0000001f06037224 */ /* 0x008fe400078e0203 */
[----:B------:R-:W-:Y:S02]  /*aff0*/  IMAD R4, R4, R20, R5 ;  /* 0x0000001404047224 */ /* 0x000fe400078e0205 */
[----:B------:R-:W-:-:S02]  /*b000*/  IMAD.MOV.U32 R8, RZ, RZ, 0x1 ;  /* 0x00000001ff087424 */ /* 0x000fc400078e00ff */
[----:B------:R-:W-:Y:S01]  /*b010*/  IMAD.MOV.U32 R6, RZ, RZ, R22 ;  /* 0x000000ffff067224 */ /* 0x000fe200078e0016 */
[----:B------:R-:W-:Y:S02]  /*b020*/  SEL R21, R4, R3, !P0 ;  /* 0x0000000304157207 */ /* 0x000fe40004000000 */
[----:B------:R-:W-:-:S07]  /*b030*/  SEL R20, R3, R4, !P0 ;  /* 0x0000000403147207 */ /* 0x000fce0004000000 */
.L_x_289:
[----:B------:R-:W-:-:S08]  /*b040*/  NOP ;  /* 0x0000000000007918 */ /* 0x000fd00000000000 */
[----:B------:R-:W0:-:S00]  /*b050*/  USETMAXREG.DEALLOC.CTAPOOL 0x28 ;  /* 0x00000028000079c8 */ /* 0x000e0000080e0500 */
[----:B0-----:R-:W-:-:S13]  /*b060*/  ISETP.NE.AND P0, PT, R0, RZ, PT ;  /* 0x000000ff0000720c */ /* 0x001fda0003f05270 */
[----:B------:R-:W-:Y:S05]  /*b070*/  @P0 EXIT ;  /* 0x000000000000094d */ /* 0x000fea0003800000 */
[----:B------:R-:W-:Y:S01]  /*b080*/  LOP3.LUT P0, RZ, R8, 0xff, RZ, 0xc0, !PT ;  /* 0x000000ff08ff7812 */ /* 0x000fe2000780c0ff */
[----:B------:R-:W-:Y:S02]  /*b090*/  IMAD.MOV.U32 R0, RZ, RZ, 0x1 ;  /* 0x00000001ff007424 */ /* 0x000fe400078e00ff */
[----:B------:R-:W-:-:S10]  /*b0a0*/  IMAD.MOV.U32 R3, RZ, RZ, RZ ;  /* 0x000000ffff037224 */ /* 0x000fd400078e00ff */
[----:B------:R-:W-:Y:S05]  /*b0b0*/  @!P0 BRA `(.L_x_292) ;  /* 0x0000000c00488947 */ /* 0x000fea0003800000 */
[----:B------:R-:W0:Y:S01]  /*b0c0*/  LDC R0, c[0x0][0x28c] ;  /* 0x0000a300ff007b82 */ /* 0x000e220000000800 */
[----:B------:R-:W1:Y:S01]  /*b0d0*/  S2R R11, SR_CgaCtaId ;  /* 0x00000000000b7919 */ /* 0x000e620000008800 */
[----:B------:R-:W-:Y:S01]  /*b0e0*/  ULDC UR5, c[0x0][0x600] ;  /* 0x0001800000057ab9 */ /* 0x000fe20000000800 */
[----:B------:R-:W-:Y:S01]  /*b0f0*/  ULDC UR4, c[0x0][0xc] ;  /* 0x0000030000047ab9 */ /* 0x000fe20000000800 */
[----:B------:R-:W-:Y:S01]  /*b100*/  UIADD3 UR16, UR5, -0x1, URZ ;  /* 0xffffffff05107890 */ /* 0x000fe2000fffe03f */
[----:B------:R-:W-:Y:S01]  /*b110*/  BSSY B0, `(.L_x_292) ;  /* 0x00000cc000007945 */ /* 0x000fe20003800000 */
[----:B------:R-:W-:Y:S01]  /*b120*/  ULDC UR6, c[0x0][0x658] ;  /* 0x0001960000067ab9 */ /* 0x000fe20000000800 */
[----:B------:R-:W-:Y:S01]  /*b130*/  ULDC UR5, c[0x0][0x10] ;  /* 0x0000040000057ab9 */ /* 0x000fe20000000800 */
[----:B------:R-:W-:Y:S01]  /*b140*/  UMOV UR7, 0xffffffff ;  /* 0xffffffff00077882 */ /* 0x000fe20000000000 */
[----:B------:R-:W-:Y:S01]  /*b150*/  UMOV UR8, 0x1 ;  /* 0x0000000100087882 */ /* 0x000fe20000000000 */
[----:B------:R-:W-:Y:S01]  /*b160*/  UIMAD.WIDE.U32 UR4, UR4, UR5, URZ ;  /* 0x00000005040472a5 */ /* 0x000fe2000f8e003f */
[----:B------:R-:W-:Y:S01]  /*b170*/  IMAD.MOV.U32 R9, RZ, RZ, 0x1 ;  /* 0x00000001ff097424 */ /* 0x000fe200078e00ff */
[----:B------:R-:W-:Y:S01]  /*b180*/  USHF.L.U32 UR7, UR7, UR6, URZ ;  /* 0x0000000607077299 */ /* 0x000fe2000800063f */
[----:B------:R-:W-:Y:S01]  /*b190*/  LOP3.LUT R13, R19, 0x2, RZ, 0xfc, !PT ;  /* 0x00000002130d7812 */ /* 0x000fe200078efcff */
[----:B------:R-:W-:-:S02]  /*b1a0*/  USHF.L.U32 UR18, UR8, UR6, URZ ;  /* 0x0000000608127299 */ /* 0x000fc4000800063f */
[----:B------:R-:W-:Y:S01]  /*b1b0*/  ULOP3.LUT UR17, URZ, UR7, URZ, 0x33, !UPT ;  /* 0x000000073f117292 */ /* 0x000fe2000f8e333f */
[----:B------:R-:W-:Y:S01]  /*b1c0*/  ULDC UR6, c[0x0][0x14] ;  /* 0x0000050000067ab9 */ /* 0x000fe20000000800 */
[----:B------:R-:W-:Y:S01]  /*b1d0*/  ULDC.64 UR22, c[0x0][0x198] ;  /* 0x0000660000167ab9 */ /* 0x000fe20000000a00 */
[----:B------:R-:W-:Y:S02]  /*b1e0*/  UIMAD.WIDE.U32 UR20, UR4, UR6, URZ ;  /* 0x00000006041472a5 */ /* 0x000fe4000f8e003f */
[----:B------:R-:W-:Y:S01]  /*b1f0*/  UIMAD UR13, UR5, UR6, URZ ;  /* 0x00000006050d72a4 */ /* 0x000fe2000f8e023f */
[----:B0-----:R-:W-:-:S03]  /*b200*/  VIADD R0, R0, 0x1f ;  /* 0x0000001f00007836 */ /* 0x001fc60000000000 */
[----:B------:R-:W-:Y:S02]  /*b210*/  UIADD3 UR13, UR21, UR13, URZ ;  /* 0x0000000d150d7290 */ /* 0x000fe4000fffe03f */
[----:B------:R-:W-:-:S04]  /*b220*/  SHF.R.S32.HI R3, RZ, 0x1f, R0 ;  /* 0x0000001fff037819 */ /* 0x000fc80000011400 */
[----:B------:R-:W-:Y:S01]  /*b230*/  LEA.HI R8, R3, R0, RZ, 0x5 ;  /* 0x0000000003087211 */ /* 0x000fe200078f28ff */
[C---:B-1----:R-:W-:Y:S02]  /*b240*/  IMAD.SHL.U32 R10, R11.reuse, 0x20, RZ ;  /* 0x000000200b0a7824 */ /* 0x042fe400078e00ff */
[----:B------:R-:W-:Y:S01]  /*b250*/  IMAD.SHL.U32 R11, R11, 0x400, RZ ;  /* 0x000004000b0b7824 */ /* 0x000fe200078e00ff */
[----:B------:R-:W-:Y:S01]  /*b260*/  SHF.R.S32.HI R8, RZ, 0x5, R8 ;  /* 0x00000005ff087819 */ /* 0x000fe20000011408 */
[----:B------:R-:W-:Y:S01]  /*b270*/  IMAD.MOV.U32 R0, RZ, RZ, 0x1 ;  /* 0x00000001ff007424 */ /* 0x000fe200078e00ff */
[----:B------:R-:W-:Y:S01]  /*b280*/  LOP3.LUT R10, R10, 0x60, RZ, 0xc0, !PT ;  /* 0x000000600a0a7812 */ /* 0x000fe200078ec0ff */
[----:B------:R-:W-:Y:S01]  /*b290*/  IMAD.MOV.U32 R3, RZ, RZ, RZ ;  /* 0x000000ffff037224 */ /* 0x000fe200078e00ff */
[----:B------:R-:W-:Y:S01]  /*b2a0*/  LOP3.LUT R11, R11, 0xc00, RZ, 0xc0, !PT ;  /* 0x00000c000b0b7812 */ /* 0x000fe200078ec0ff */
[----:B------:R-:W-:-:S07]  /*b2b0*/  VIADD R12, R8, 0x1 ;  /* 0x00000001080c7836 */ /* 0x000fce0000000000 */
.L_x_303:
[----:B------:R-:W-:-:S03]  /*b2c0*/  UMOV UR4, 0xffffffff ;  /* 0xffffffff00047882 */ /* 0x000fc60000000000 */
[----:B------:R-:W-:Y:S05]  /*b2d0*/  BRA.DIV UR4, `(.L_x_293) ;  /* 0x0000000e04a87947 */ /* 0x000fea000b800000 */
[----:B------:R-:W-:-:S13]  /*b2e0*/  ELECT P6, URZ, PT ;  /* 0x00000000003f782f */ /* 0x000fda00038c0000 */
.L_x_314:
[----:B------:R-:W0:Y:S01]  /*b2f0*/  LDC R4, c[0x0][0x28c] ;  /* 0x0000a300ff047b82 */ /* 0x000e220000000800 */
[----:B------:R-:W-:Y:S01]  /*b300*/  BSSY B1, `(.L_x_294) ;  /* 0x0000038000017945 */ /* 0x000fe20003800000 */
[----:B0-----:R-:W-:-:S13]  /*b310*/  ISETP.LT.OR P6, PT, R4, 0x1, !P6 ;  /* 0x000000010400780c */ /* 0x001fda00077c1670 */
[----:B------:R-:W-:Y:S05]  /*b320*/  @P6 BRA `(.L_x_295) ;  /* 0x0000000000d46947 */ /* 0x000fea0003800000 */
[----:B------:R-:W-:Y:S02]  /*b330*/  IMAD.SHL.U32 R22, R20, 0x100, RZ ;  /* 0x0000010014167824 */ /* 0x000fe400078e00ff */
[----:B------:R-:W-:Y:S02]  /*b340*/  IMAD R21, R21, 0x80, R10 ;  /* 0x0000008015157824 */ /* 0x000fe400078e020a */
[----:B------:R-:W-:Y:S02]  /*b350*/  IMAD.MOV.U32 R24, RZ, RZ, RZ ;  /* 0x000000ffff187224 */ /* 0x000fe400078e00ff */
[----:B------:R-:W-:Y:S02]  /*b360*/  IMAD.MOV.U32 R4, RZ, RZ, R12 ;  /* 0x000000ffff047224 */ /* 0x000fe400078e000c */
[----:B------:R-:W-:Y:S02]  /*b370*/  IMAD.MOV.U32 R5, RZ, RZ, R0 ;  /* 0x000000ffff057224 */ /* 0x000fe400078e0000 */
[----:B------:R-:W-:-:S07]  /*b380*/  IMAD.MOV.U32 R14, RZ, RZ, R3 ;  /* 0x000000ffff0e7224 */ /* 0x000fce00078e0003 */
.L_x_298:
[----:B------:R-:W0:Y:S01]  /*b390*/  S2R R20, SR_CgaCtaId ;  /* 0x0000000000147919 */ /* 0x000e220000008800 */
[----:B------:R-:W-:Y:S02]  /*b3a0*/  MOV R7, 0x400 ;  /* 0x0000040000077802 */ /* 0x000fe40000000f00 */
[----:B------:R-:W-:-:S13]  /*b3b0*/  LOP3.LUT P1, RZ, R18, 0x7f, RZ, 0xc0, !PT ;  /* 0x0000007f12ff7812 */ /* 0x000fda000782c0ff */
[----:B------:R-:W1:Y:S01]  /*b3c0*/  @!P1 LDC R15, c[0x0][0x500] ;  /* 0x00014000ff0f9b82 */ /* 0x000e620000000800 */
[----:B0-----:R-:W-:Y:S02]  /*b3d0*/  LEA R23, R20, R7, 0x18 ;  /* 0x0000000714177211 */ /* 0x001fe400078ec0ff */
[----:B------:R-:W-:-:S03]  /*b3e0*/  SHF.L.U32 R7, R5, 0x1f, RZ ;  /* 0x0000001f05077819 */ /* 0x000fc600000006ff */
[----:B------:R-:W-:-:S04]  /*b3f0*/  IMAD R20, R14, 0x8, R23 ;  /* 0x000000080e147824 */ /* 0x000fc800078e0217 */
[----:B------:R-:W0:Y:S02]  /*b400*/  SYNCS.PHASECHK.TRANS64.TRYWAIT P0, [R20+URZ+0x20], R7 ;  /* 0x00002007140075a7 */ /* 0x000e24000800017f */
[----:B01----:R-:W-:Y:S05]  /*b410*/  @!P0 BRA `(.L_x_296) ;  /* 0x0000000c00788947 */ /* 0x003fea0003800000 */
.L_x_315:
[----:B0-----:R-:W-:Y:S01]  /*b420*/  PRMT R7, R13, 0x9910, RZ ;  /* 0x000099100d077816 */ /* 0x001fe200000000ff */
[----:B------:R0:W-:Y:S03]  /*b430*/  @!P1 SYNCS.ARRIVE.TRANS64 RZ, [R20+URZ], R15 ;  /* 0x0000000f14ff99a7 */ /* 0x0001e6000800003f */
[----:B------:R-:W-:-:S13]  /*b440*/  ISETP.NE.AND P0, PT, R7, 0x2, PT ;  /* 0x000000020700780c */ /* 0x000fda0003f05270 */
[----:B0-----:R-:W-:Y:S05]  /*b450*/  @P0 BRA `(.L_x_297) ;  /* 0x0000000000040947 */ /* 0x001fea0003800000 */
[----:B------:R-:W-:Y:S01]  /*b460*/  BPT.TRAP 0x1 ;  /* 0x000000040000795c */ /* 0x000fe20000300000 */
.L_x_297:
[----:B------:R-:W-:Y:S01]  /*b470*/  IMAD R7, R14, 0x1000, R11 ;  /* 0x000010000e077824 */ /* 0x000fe200078e020b */
[----:B------:R-:W-:Y:S01]  /*b480*/  R2UR UR9, R20 ;  /* 0x00000000140972ca */ /* 0x000fe200000e0000 */
[--C-:B------:R-:W-:Y:S01]  /*b490*/  IMAD R15, R14, 0x8000, R23.reuse ;  /* 0x000080000e0f7824 */ /* 0x100fe200078e0217 */
[----:B------:R-:W-:Y:S01]  /*b4a0*/  UIADD3 UR4, UP0, UR22, 0xf0, URZ ;  /* 0x000000f016047890 */ /* 0x000fe2000ff1e03f */
[----:B------:R-:W-:Y:S01]  /*b4b0*/  IMAD R7, R7, 0x4, R23 ;  /* 0x0000000407077824 */ /* 0x000fe200078e0217 */
[----:B------:R-:W-:Y:S01]  /*b4c0*/  R2UR UR11, R22 ;  /* 0x00000000160b72ca */ /* 0x000fe200000e0000 */
[----:B------:R-:W-:Y:S01]  /*b4d0*/  VIADD R4, R4, 0xffffffff ;  /* 0xffffffff04047836 */ /* 0x000fe20000000000 */
[----:B------:R-:W-:Y:S01]  /*b4e0*/  R2UR UR5, R15 ;  /* 0x000000000f0572ca */ /* 0x000fe200000e0000 */
[----:B------:R-:W-:Y:S01]  /*b4f0*/  UIADD3 UR24, UP1, UR22, 0x1f0, URZ ;  /* 0x000001f016187890 */ /* 0x000fe2000ff3e03f */
[----:B------:R-:W-:Y:S01]  /*b500*/  R2UR UR8, R7 ;  /* 0x00000000070872ca */ /* 0x000fe200000e0000 */
[----:B------:R-:W-:Y:S01]  /*b510*/  VIADD R14, R14, 0x1 ;  /* 0x000000010e0e7836 */ /* 0x000fe20000000000 */
[----:B------:R-:W-:Y:S01]  /*b520*/  R2UR UR10, R24 ;  /* 0x00000000180a72ca */ /* 0x000fe200000e0000 */
[----:B------:R-:W-:Y:S01]  /*b530*/  UIADD3.X UR25, URZ, UR23, URZ, UP1, !UPT ;  /* 0x000000173f197290 */ /* 0x000fe20008ffe43f */
[----:B------:R-:W-:Y:S01]  /*b540*/  R2UR UR12, R6 ;  /* 0x00000000060c72ca */ /* 0x000fe200000e0000 */
[----:B------:R-:W-:Y:S01]  /*b550*/  UMOV UR6, 0x0 ;  /* 0x0000000000067882 */ /* 0x000fe20000000000 */
[----:B------:R-:W-:Y:S01]  /*b560*/  R2UR UR19, R21 ;  /* 0x00000000151372ca */ /* 0x000fe200000e0000 */
[----:B------:R-:W-:Y:S01]  /*b570*/  UMOV UR7, 0x10000000 ;  /* 0x1000000000077882 */ /* 0x000fe20000000000 */
[----:B------:R-:W-:Y:S01]  /*b580*/  ISETP.GT.AND P1, PT, R4, 0x1, PT ;  /* 0x000000010400780c */ /* 0x000fe20003f24270 */
[----:B------:R-:W-:Y:S01]  /*b590*/  UMOV UR26, 0xf0000 ;  /* 0x000f0000001a7882 */ /* 0x000fe20000000000 */
[----:B------:R-:W-:Y:S01]  /*b5a0*/  ISETP.NE.AND P0, PT, R14, 0x4, PT ;  /* 0x000000040e00780c */ /* 0x000fe20003f05270 */
[----:B------:R-:W-:Y:S01]  /*b5b0*/  UIADD3 UR14, UR5, 0x100, URZ ;  /* 0x00000100050e7890 */ /* 0x000fe2000fffe03f */
[----:B------:R-:W-:Y:S01]  /*b5c0*/  VIADD R24, R24, 0x20 ;  /* 0x0000002018187836 */ /* 0x000fe20000000000 */
[----:B------:R-:W-:Y:S01]  /*b5d0*/  UIADD3.X UR5, URZ, UR23, URZ, UP0, !UPT ;  /* 0x000000173f057290 */ /* 0x000fe200087fe43f */
[----:B------:R-:W-:Y:S01]  /*b5e0*/  SEL R20, RZ, 0x1, P0 ;  /* 0x00000001ff147807 */ /* 0x000fe20000000000 */
[----:B------:R-:W-:Y:S01]  /*b5f0*/  UIADD3 UR15, UR8, 0x20100, URZ ;  /* 0x00020100080f7890 */ /* 0x000fe2000fffe03f */
[----:B------:R-:W-:-:S02]  /*b600*/  SEL R14, R14, RZ, P0 ;  /* 0x000000ff0e0e7207 */ /* 0x000fc40000000000 */
[----:B------:R-:W-:Y:S01]  /*b610*/  UMOV UR8, UR14 ;  /* 0x0000000e00087c82 */ /* 0x000fe20008000000 */
[----:B------:R-:W-:-:S03]  /*b620*/  LOP3.LUT R5, R5, R20, RZ, 0x3c, !PT ;  /* 0x0000001405057212 */ /* 0x000fc600078e3cff */
[----:B------:R0:W-:Y:S02]  /*b630*/  UTMALDG.3D [UR8], [UR4], desc[UR6] ;  /* 0x00000608040075b4 */ /* 0x0001e40008011000 */
[----:B0-----:R-:W-:Y:S01]  /*b640*/  UMOV UR8, UR15 ;  /* 0x0000000f00087c82 */ /* 0x001fe20008000000 */
[----:B------:R-:W-:Y:S02]  /*b650*/  UMOV UR11, UR19 ;  /* 0x00000013000b7c82 */ /* 0x000fe40008000000 */
[----:B------:R0:W-:Y:S02]  /*b660*/  UTMALDG.3D.MULTICAST [UR8], [UR24], UR26, desc[UR6] ;  /* 0x00000608180073b4 */ /* 0x0001e4000801181a */
[----:B0-----:R-:W-:Y:S05]  /*b670*/  @P1 BRA `(.L_x_298) ;  /* 0xfffffffc00441947 */ /* 0x001fea000383ffff */
.L_x_295:
[----:B------:R-:W-:Y:S05]  /*b680*/  BSYNC B1 ;  /* 0x0000000000017941 */ /* 0x000fea0003800000 */
.L_x_294:
[----:B------:R-:W-:Y:S01]  /*b690*/  LOP3.LUT P1, RZ, R9, 0xff, RZ, 0xc0, !PT ;  /* 0x000000ff09ff7812 */ /* 0x000fe2000782c0ff */
[----:B------:R-:W-:Y:S01]  /*b6a0*/  IMAD.IADD R3, R8, 0x1, R3 ;  /* 0x0000000108037824 */ /* 0x000fe200078e0203 */
[----:B------:R-:W-:Y:S01]  /*b6b0*/  IADD3 R16, P2, R16, UR20, RZ ;  /* 0x0000001410107c10 */ /* 0x000fe2000ff5e0ff */
[----:B------:R-:W-:Y:S01]  /*b6c0*/  ULDC.64 UR4, c[0x0][0x650] ;  /* 0x0001940000047ab9 */ /* 0x000fe20000000a00 */
[----:B------:R-:W-:Y:S01]  /*b6d0*/  BSSY B1, `(.L_x_299) ;  /* 0x000006d000017945 */ /* 0x000fe20003800000 */
[----:B------:R-:W-:Y:S01]  /*b6e0*/  IMAD.MOV.U32 R20, RZ, RZ, -0x1 ;  /* 0xffffffffff147424 */ /* 0x000fe200078e00ff */
[----:B------:R-:W-:Y:S01]  /*b6f0*/  ISETP.GT.U32.AND P0, PT, R3, 0x3, PT ;  /* 0x000000030300780c */ /* 0x000fe20003f04070 */
[----:B------:R-:W-:Y:S01]  /*b700*/  IMAD.MOV.U32 R21, RZ, RZ, -0x1 ;  /* 0xffffffffff157424 */ /* 0x000fe200078e00ff */
[----:B------:R-:W-:Y:S02]  /*b710*/  SHF.R.U32.HI R4, RZ, 0x2, R3 ;  /* 0x00000002ff047819 */ /* 0x000fe40000011603 */
[----:B------:R-:W-:-:S02]  /*b720*/  ISETP.LT.U32.AND P0, PT, R8, 0x4, P0 ;  /* 0x000000040800780c */ /* 0x000fc40000701070 */
[----:B------:R-:W-:Y:S01]  /*b730*/  IADD3.X R17, R17, UR13, RZ, P2, !PT ;  /* 0x0000000d11117c10 */ /* 0x000fe200097fe4ff */
[----:B------:R-:W0:Y:S01]  /*b740*/  @P1 S2R R6, SR_CgaCtaId ;  /* 0x0000000000061919 */ /* 0x000e220000008800 */
[----:B------:R-:W-:Y:S02]  /*b750*/  @P1 MOV R5, 0x400 ;  /* 0x0000040000051802 */ /* 0x000fe40000000f00 */
[----:B------:R-:W-:Y:S02]  /*b760*/  ISETP.GE.U32.AND P2, PT, R16, UR4, PT ;  /* 0x0000000410007c0c */ /* 0x000fe4000bf46070 */
[----:B------:R-:W-:Y:S02]  /*b770*/  LOP3.LUT R4, R4, 0x1, RZ, 0xc0, !PT ;  /* 0x0000000104047812 */ /* 0x000fe400078ec0ff */
[----:B------:R-:W-:Y:S02]  /*b780*/  LOP3.LUT R3, R3, 0x3, RZ, 0xc0, !PT ;  /* 0x0000000303037812 */ /* 0x000fe400078ec0ff */
[----:B------:R-:W-:-:S02]  /*b790*/  PRMT R9, RZ, 0x7610, R9 ;  /* 0x00007610ff097816 */ /* 0x000fc40000000009 */
[----:B0-----:R-:W-:Y:S01]  /*b7a0*/  @P1 LEA R5, R6, R5, 0x18 ;  /* 0x0000000506051211 */ /* 0x001fe200078ec0ff */
[----:B------:R-:W-:-:S03]  /*b7b0*/  IMAD.MOV.U32 R6, RZ, RZ, -0x1 ;  /* 0xffffffffff067424 */ /* 0x000fc600078e00ff */
[----:B------:R0:W-:Y:S01]  /*b7c0*/  @P1 SYNCS.ARRIVE.TRANS64.A1T0 RZ, [R5+URZ+0x58], RZ ;  /* 0x000058ff05ff19a7 */ /* 0x0001e2000810003f */
[----:B------:R-:W-:-:S04]  /*b7d0*/  ISETP.NE.U32.AND P1, PT, R4, 0x1, PT ;  /* 0x000000010400780c */ /* 0x000fc80003f25070 */
[----:B------:R-:W-:Y:S02]  /*b7e0*/  ISETP.GT.U32.AND P1, PT, R8, 0x3, !P1 ;  /* 0x000000030800780c */ /* 0x000fe40004f24070 */
[----:B0-----:R-:W-:Y:S02]  /*b7f0*/  SEL R5, RZ, 0x1, !P0 ;  /* 0x00000001ff057807 */ /* 0x001fe40004000000 */
[----:B------:R-:W-:Y:S02]  /*b800*/  ISETP.GE.U32.AND.EX P0, PT, R17, UR5, PT, P2 ;  /* 0x0000000511007c0c */ /* 0x000fe4000bf06120 */
[----:B------:R-:W-:-:S04]  /*b810*/  SEL R4, RZ, 0x1, !P1 ;  /* 0x00000001ff047807 */ /* 0x000fc80004800000 */
[----:B------:R-:W-:Y:S02]  /*b820*/  LOP3.LUT R0, R4, R0, R5, 0x96, !PT ;  /* 0x0000000004007212 */ /* 0x000fe400078e9605 */
[----:B------:R-:W-:-:S05]  /*b830*/  PRMT R4, RZ, 0x7610, R4 ;  /* 0x00007610ff047816 */ /* 0x000fca0000000004 */
[----:B------:R-:W-:Y:S05]  /*b840*/  @P0 BRA `(.L_x_300) ;  /* 0x0000000400540947 */ /* 0x000fea0003800000 */
[----:B------:R-:W0:Y:S01]  /*b850*/  S2R R15, SR_CTAID.X ;  /* 0x00000000000f7919 */ /* 0x000e220000002500 */
[----:B------:R-:W-:Y:S01]  /*b860*/  ULDC.64 UR4, c[0x0][0x628] ;  /* 0x00018a0000047ab9 */ /* 0x000fe20000000a00 */
[----:B------:R-:W-:Y:S01]  /*b870*/  ULDC UR7, c[0x0][0x630] ;  /* 0x00018c0000077ab9 */ /* 0x000fe20000000800 */
[----:B------:R-:W-:Y:S01]  /*b880*/  ISETP.NE.U32.AND P0, PT, RZ, UR4, PT ;  /* 0x00000004ff007c0c */ /* 0x000fe2000bf05070 */
[----:B------:R-:W1:Y:S01]  /*b890*/  S2R R20, SR_CTAID.Y ;  /* 0x0000000000147919 */ /* 0x000e620000002600 */
[----:B------:R-:W-:Y:S01]  /*b8a0*/  ULDC UR8, c[0x0][0x150] ;  /* 0x0000540000087ab9 */ /* 0x000fe20000000800 */
[----:B------:R-:W-:Y:S01]  /*b8b0*/  IMAD.MOV.U32 R4, RZ, RZ, R16 ;  /* 0x000000ffff047224 */ /* 0x000fe200078e0010 */
[----:B------:R-:W-:Y:S01]  /*b8c0*/  ISETP.NE.AND.EX P0, PT, RZ, UR5, PT, P0 ;  /* 0x00000005ff007c0c */ /* 0x000fe2000bf05300 */
[----:B------:R-:W-:Y:S01]  /*b8d0*/  IMAD.MOV.U32 R5, RZ, RZ, R17 ;  /* 0x000000ffff057224 */ /* 0x000fe200078e0011 */
[----:B0-----:R-:W-:-:S11]  /*b8e0*/  I2FP.F32.U32 R22, R15 ;  /* 0x0000000f00167245 */ /* 0x001fd60000201000 */
[----:B------:R-:W-:Y:S05]  /*b8f0*/  @!P0 BRA `(.L_x_301) ;  /* 0x0000000000288947 */ /* 0x000fea0003800000 */
[----:B------:R-:W-:Y:S02]  /*b900*/  ULDC UR6, c[0x0][0x634] ;  /* 0x00018d0000067ab9 */ /* 0x000fe40000000800 */
[----:B------:R-:W-:-:S05]  /*b910*/  IADD3 R5, P0, R16, UR6, RZ ;  /* 0x0000000610057c10 */ /* 0x000fca000ff1e0ff */
[----:B------:R-:W-:-:S04]  /*b920*/  IMAD.X R21, RZ, RZ, R17, P0 ;  /* 0x000000ffff157224 */ /* 0x000fc800000e0611 */
[----:B------:R-:W-:-:S04]  /*b930*/  IMAD.WIDE.U32 R6, R21, UR4, RZ ;  /* 0x0000000415067c25 */ /* 0x000fc8000f8e00ff */
[----:B------:R-:W-:-:S04]  /*b940*/  IMAD.WIDE.U32 R6, P0, R5, UR5, R6 ;  /* 0x0000000505067c25 */ /* 0x000fc8000f800006 */
[----:B------:R-:W-:-:S04]  /*b950*/  IMAD.WIDE.U32 R4, R5, UR4, RZ ;  /* 0x0000000405047c25 */ /* 0x000fc8000f8e00ff */
[----:B------:R-:W-:Y:S01]  /*b960*/  IMAD.MOV.U32 R4, RZ, RZ, R7 ;  /* 0x000000ffff047224 */ /* 0x000fe200078e0007 */
[----:B------:R-:W-:Y:S01]  /*b970*/  IADD3 RZ, P1, R5, R6, RZ ;  /* 0x0000000605ff7210 */ /* 0x000fe20007f3e0ff */
[----:B------:R-:W-:-:S04]  /*b980*/  IMAD.X R5, RZ, RZ, RZ, P0 ;  /* 0x000000ffff057224 */ /* 0x000fc800000e06ff */
[----:B------:R-:W-:-:S08]  /*b990*/  IMAD.WIDE.U32.X R4, R21, UR5, R4, P1 ;  /* 0x0000000515047c25 */ /* 0x000fd000088e0404 */
.L_x_301:
[--C-:B------:R-:W-:Y:S01]  /*b9a0*/  SHF.R.U64 R14, R4, UR7, R5.reuse ;  /* 0x00000007040e7c19 */ /* 0x100fe20008001205 */
[----:B------:R-:W-:Y:S01]  /*b9b0*/  FMUL R22, R22, UR8 ;  /* 0x0000000816167c20 */ /* 0x000fe20008400000 */
[----:B------:R-:W-:Y:S01]  /*b9c0*/  SHF.R.U32.HI R4, RZ, UR7, R5 ;  /* 0x00000007ff047c19 */ /* 0x000fe20008011605 */
[----:B------:R-:W0:Y:S01]  /*b9d0*/  LDC R6, c[0x0][0x144] ;  /* 0x00005100ff067b82 */ /* 0x000e220000000800 */
[----:B------:R-:W-:Y:S01]  /*b9e0*/  IADD3 R5, P0, RZ, -R14, RZ ;  /* 0x8000000eff057210 */ /* 0x000fe20007f1e0ff */
[----:B------:R-:W-:Y:S01]  /*b9f0*/  ULDC UR6, c[0x0][0x154] ;  /* 0x0000550000067ab9 */ /* 0x000fe20000000800 */
[----:B-1----:R-:W-:Y:S01]  /*ba00*/  I2FP.F32.U32 R7, R20 ;  /* 0x0000001400077245 */ /* 0x002fe20000201000 */
[----:B------:R-:W1:Y:S01]  /*ba10*/  F2I.U32.TRUNC.NTZ R22, R22 ;  /* 0x0000001600167305 */ /* 0x000e62000020f000 */
[----:B------:R-:W-:Y:S01]  /*ba20*/  ULDC.64 UR4, c[0x0][0x620] ;  /* 0x0001880000047ab9 */ /* 0x000fe20000000a00 */
[----:B------:R-:W-:Y:S01]  /*ba30*/  IMAD.X R4, RZ, RZ, ~R4, P0 ;  /* 0x000000ffff047224 */ /* 0x000fe200000e0e04 */
[----:B------:R-:W-:Y:S01]  /*ba40*/  ISETP.NE.AND P2, PT, R2, 0x1, PT ;  /* 0x000000010200780c */ /* 0x000fe20003f45270 */
[----:B------:R-:W-:Y:S01]  /*ba50*/  FMUL R23, R7, UR6 ;  /* 0x0000000607177c20 */ /* 0x000fe20008400000 */
[----:B------:R-:W2:Y:S01]  /*ba60*/  LDC R25, c[0x0][0x148] ;  /* 0x00005200ff197b82 */ /* 0x000ea20000000800 */
[----:B------:R-:W-:Y:S01]  /*ba70*/  IMAD R4, R4, UR4, RZ ;  /* 0x0000000404047c24 */ /* 0x000fe2000f8e02ff */
[----:B------:R-:W-:-:S02]  /*ba80*/  ULDC.64 UR6, c[0x0][0x640] ;  /* 0x0001900000067ab9 */ /* 0x000fc40000000a00 */
[----:B------:R-:W-:Y:S01]  /*ba90*/  ISETP.NE.U32.AND P0, PT, RZ, UR6, PT ;  /* 0x00000006ff007c0c */ /* 0x000fe2000bf05070 */
[----:B------:R-:W3:Y:S01]  /*baa0*/  F2I.U32.TRUNC.NTZ R23, R23 ;  /* 0x0000001700177305 */ /* 0x000ee2000020f000 */
[C---:B------:R-:W-:Y:S02]  /*bab0*/  IMAD R7, R5.reuse, UR5, R4 ;  /* 0x0000000505077c24 */ /* 0x040fe4000f8e0204 */
[----:B------:R-:W-:Y:S01]  /*bac0*/  IMAD.WIDE.U32 R4, R5, UR4, R16 ;  /* 0x0000000405047c25 */ /* 0x000fe2000f8e0010 */
[----:B------:R-:W-:Y:S01]  /*bad0*/  ULDC UR4, c[0x0][0x618] ;  /* 0x0001860000047ab9 */ /* 0x000fe20000000800 */
[----:B------:R-:W-:Y:S02]  /*bae0*/  ISETP.NE.AND.EX P0, PT, RZ, UR7, PT, P0 ;  /* 0x00000007ff007c0c */ /* 0x000fe4000bf05300 */
[----:B------:R-:W-:Y:S02]  /*baf0*/  IMAD.IADD R5, R5, 0x1, R7 ;  /* 0x0000000105057824 */ /* 0x000fe400078e0207 */
[----:B-1----:R-:W-:-:S03]  /*bb00*/  IMAD.MOV R22, RZ, RZ, -R22 ;  /* 0x000000ffff167224 */ /* 0x002fc600078e0a16 */
[----:B------:R-:W-:Y:S01]  /*bb10*/  SHF.R.U64 R21, R4, UR4, R5 ;  /* 0x0000000404157c19 */ /* 0x000fe20008001205 */
[----:B0-----:R-:W-:Y:S01]  /*bb20*/  IMAD R15, R6, R22, R15 ;  /* 0x00000016060f7224 */ /* 0x001fe200078e020f */
[----:B------:R-:W-:Y:S01]  /*bb30*/  SHF.R.U32.HI R4, RZ, UR4, R5 ;  /* 0x00000004ff047c19 */ /* 0x000fe20008011605 */
[----:B------:R-:W-:Y:S01]  /*bb40*/  ULDC UR4, c[0x0][0x608] ;  /* 0x0001820000047ab9 */ /* 0x000fe20000000800 */
[----:B---3--:R-:W-:Y:S02]  /*bb50*/  IMAD.MOV R6, RZ, RZ, -R23 ;  /* 0x000000ffff067224 */ /* 0x008fe400078e0a17 */
[--C-:B------:R-:W-:Y:S02]  /*bb60*/  SHF.R.U64 R22, R21, UR4, R4.reuse ;  /* 0x0000000415167c19 */ /* 0x100fe40008001204 */
[----:B------:R-:W-:Y:S01]  /*bb70*/  SHF.R.U32.HI R5, RZ, UR4, R4 ;  /* 0x00000004ff057c19 */ /* 0x000fe20008011604 */
[----:B------:R-:W-:Y:S01]  /*bb80*/  ULDC UR4, c[0x0][0x658] ;  /* 0x0001960000047ab9 */ /* 0x000fe20000000800 */
[----:B--2---:R-:W-:-:S02]  /*bb90*/  @P2 IMAD R15, R25, R6, R20 ;  /* 0x00000006190f2224 */ /* 0x004fc400078e0214 */
[--C-:B------:R-:W-:Y:S02]  /*bba0*/  SHF.R.U64 R20, R22, UR4, R5.reuse ;  /* 0x0000000416147c19 */ /* 0x100fe40008001205 */
[----:B------:R-:W-:-:S03]  /*bbb0*/  SHF.R.U32.HI R23, RZ, UR4, R5 ;  /* 0x00000004ff177c19 */ /* 0x000fc60008011605 */
[----:B------:R-:W-:Y:S02]  /*bbc0*/  IMAD.MOV.U32 R6, RZ, RZ, R20 ;  /* 0x000000ffff067224 */ /* 0x000fe400078e0014 */
[----:B------:R-:W-:Y:S01]  /*bbd0*/  IMAD.MOV.U32 R5, RZ, RZ, R23 ;  /* 0x000000ffff057224 */ /* 0x000fe200078e0017 */
[----:B------:R-:W-:Y:S06]  /*bbe0*/  @!P0 BRA `(.L_x_302) ;  /* 0x00000000002c8947 */ /* 0x000fec0003800000 */
        /* <DEDUP_REMOVED lines=9> */
[----:B------:R-:W-:-:S04]  /*bc80*/  IMAD.WIDE.U32.X R4, R23, UR7, R4, P1 ;  /* 0x0000000717047c25 */ /* 0x000fc800088e0404 */
[----:B------:R-:W-:-:S07]  /*bc90*/  IMAD.MOV.U32 R6, RZ, RZ, R4 ;  /* 0x000000ffff067224 */ /* 0x000fce00078e0004 */
.L_x_302:
[----:B------:R-:W-:Y:S01]  /*bca0*/  ULDC UR4, c[0x0][0x648] ;  /* 0x0001920000047ab9 */ /* 0x000fe20000000800 */
[----:B------:R-:W-:Y:S01]  /*bcb0*/  LOP3.LUT R4, R22, UR17, RZ, 0xc0, !PT ;  /* 0x0000001116047c12 */ /* 0x000fe2000f8ec0ff */
[----:B------:R-:W-:Y:S01]  /*bcc0*/  ULDC UR5, c[0x0][0x610] ;  /* 0x0001840000057ab9 */ /* 0x000fe20000000800 */
[----:B------:R-:W-:Y:S01]  /*bcd0*/  SHF.R.U64 R5, R6, UR4, R5 ;  /* 0x0000000406057c19 */ /* 0x000fe20008001205 */
[----:B------:R-:W-:Y:S01]  /*bce0*/  ULDC UR4, c[0x0][0x638] ;  /* 0x00018e0000047ab9 */ /* 0x000fe20000000800 */
[----:B------:R-:W-:Y:S01]  /*bcf0*/  LOP3.LUT R21, R21, UR16, RZ, 0xc0, !PT ;  /* 0x0000001015157c12 */ /* 0x000fe2000f8ec0ff */
[----:B------:R-:W-:Y:S02]  /*bd00*/  IMAD.MOV.U32 R6, RZ, RZ, R14 ;  /* 0x000000ffff067224 */ /* 0x000fe400078e000e */
[----:B------:R-:W-:Y:S02]  /*bd10*/  IMAD.MOV R7, RZ, RZ, -R5 ;  /* 0x000000ffff077224 */ /* 0x000fe400078e0a05 */
[----:B------:R-:W-:-:S02]  /*bd20*/  IMAD R4, R5, UR18, R4 ;  /* 0x0000001205047c24 */ /* 0x000fc4000f8e0204 */
[----:B------:R-:W-:Y:S01]  /*bd30*/  IMAD R20, R7, UR4, R20 ;  /* 0x0000000407147c24 */ /* 0x000fe2000f8e0214 */
[----:B------:R-:W-:Y:S01]  /*bd40*/  ULDC UR4, c[0x0][0x600] ;  /* 0x0001800000047ab9 */ /* 0x000fe20000000800 */
[----:B------:R-:W-:Y:S02]  /*bd50*/  IMAD R15, R4, UR5, R15 ;  /* 0x00000005040f7c24 */ /* 0x000fe4000f8e020f */
[----:B------:R-:W-:Y:S02]  /*bd60*/  IMAD R20, R20, UR4, R21 ;  /* 0x0000000414147c24 */ /* 0x000fe4000f8e0215 */
[----:B------:R-:W-:-:S03]  /*bd70*/  IMAD.MOV.U32 R4, RZ, RZ, 0x1 ;  /* 0x00000001ff047424 */ /* 0x000fc600078e00ff */
[----:B------:R-:W-:Y:S02]  /*bd80*/  SEL R21, R20, R15, !P2 ;  /* 0x0000000f14157207 */ /* 0x000fe40005000000 */
[----:B------:R-:W-:-:S07]  /*bd90*/  SEL R20, R15, R20, !P2 ;  /* 0x000000140f147207 */ /* 0x000fce0005000000 */
.L_x_300:
[----:B------:R-:W-:Y:S05]  /*bda0*/  BSYNC B1 ;  /* 0x0000000000017941 */ /* 0x000fea0003800000 */
.L_x_299:
[----:B------:R-:W-:-:S13]  /*bdb0*/  LOP3.LUT P0, RZ, R4, 0xff, RZ, 0xc0, !PT ;  /* 0x000000ff04ff7812 */ /* 0x000fda000780c0ff */
[----:B------:R-:W-:Y:S05]  /*bdc0*/  @P0 BRA `(.L_x_303) ;  /* 0xfffffff4003c0947 */ /* 0x000fea000383ffff */
[----:B------:R-:W-:Y:S05]  /*bdd0*/  BSYNC B0 ;  /* 0x0000000000007941 */ /* 0x000fea0003800000 */
.L_x_292:
[----:B------:R-:W-:-:S03]  /*bde0*/  UMOV UR4, 0xffffffff ;  /* 0xffffffff00047882 */ /* 0x000fc60000000000 */
[----:B------:R-:W-:Y:S05]  /*bdf0*/  BRA.DIV UR4, `(.L_x_304) ;  /* 0x0000000604147947 */ /* 0x000fea000b800000 */
[----:B------:R-:W-:-:S13]  /*be00*/  ELECT P6, URZ, PT ;  /* 0x00000000003f782f */ /* 0x000fda00038c0000 */
.L_x_318:
[----:B------:R-:W-:Y:S04]  /*be10*/  BSSY B0, `(.L_x_305) ;  /* 0x000002b000007945 */ /* 0x000fe80003800000 */
[----:B------:R-:W-:Y:S05]  /*be20*/  @!P6 BRA `(.L_x_306) ;  /* 0x0000000000a4e947 */ /* 0x000fea0003800000 */
[----:B------:R-:W-:-:S04]  /*be30*/  LOP3.LUT R19, R19, 0x2, RZ, 0xfc, !PT ;  /* 0x0000000213137812 */ /* 0x000fc800078efcff */
[----:B------:R-:W-:-:S13]  /*be40*/  ISETP.NE.AND P0, PT, R19, 0x3, PT ;  /* 0x000000031300780c */ /* 0x000fda0003f05270 */
[----:B------:R-:W-:Y:S05]  /*be50*/  @!P0 BRA `(.L_x_307) ;  /* 0x0000000000048947 */ /* 0x000fea0003800000 */
[----:B------:R-:W-:Y:S01]  /*be60*/  BPT.TRAP 0x1 ;  /* 0x000000040000795c */ /* 0x000fe20000300000 */
.L_x_307:
[----:B------:R-:W0:Y:S01]  /*be70*/  S2R R5, SR_CgaCtaId ;  /* 0x0000000000057919 */ /* 0x000e220000008800 */
[----:B------:R-:W-:Y:S02]  /*be80*/  MOV R2, 0x400 ;  /* 0x0000040000027802 */ /* 0x000fe40000000f00 */
[----:B------:R-:W-:Y:S02]  /*be90*/  SHF.L.U32 R4, R0, 0x1f, RZ ;  /* 0x0000001f00047819 */ /* 0x000fe400000006ff */
[----:B0-----:R-:W-:-:S05]  /*bea0*/  LEA R2, R5, R2, 0x18 ;  /* 0x0000000205027211 */ /* 0x001fca00078ec0ff */
[----:B------:R-:W-:-:S04]  /*beb0*/  VIADD R2, R2, 0x20 ;  /* 0x0000002002027836 */ /* 0x000fc80000000000 */
[C---:B------:R-:W-:Y:S02]  /*bec0*/  IMAD R7, R3.reuse, 0x8, R2 ;  /* 0x0000000803077824 */ /* 0x040fe400078e0202 */
[----:B------:R-:W-:Y:S02]  /*bed0*/  VIADD R3, R3, 0x1 ;  /* 0x0000000103037836 */ /* 0x000fe40000000000 */
[----:B------:R-:W0:Y:S03]  /*bee0*/  SYNCS.PHASECHK.TRANS64.TRYWAIT P0, [R7+URZ], R4 ;  /* 0x00000004070075a7 */ /* 0x000e26000800017f */
[----:B------:R-:W-:-:S04]  /*bef0*/  ISETP.NE.AND P1, PT, R3, 0x4, PT ;  /* 0x000000040300780c */ /* 0x000fc80003f25270 */
[----:B------:R-:W-:Y:S02]  /*bf00*/  SEL R5, RZ, 0x1, P1 ;  /* 0x00000001ff057807 */ /* 0x000fe40000800000 */
[----:B------:R-:W-:Y:S02]  /*bf10*/  SEL R3, R3, RZ, P1 ;  /* 0x000000ff03037207 */ /* 0x000fe40000800000 */
[----:B------:R-:W-:-:S03]  /*bf20*/  LOP3.LUT R6, R0, R5, RZ, 0x3c, !PT ;  /* 0x0000000500067212 */ /* 0x000fc600078e3cff */
[----:B------:R-:W-:Y:S01]  /*bf30*/  IMAD R8, R3, 0x8, R2 ;  /* 0x0000000803087824 */ /* 0x000fe200078e0202 */
[----:B------:R-:W-:Y:S01]  /*bf40*/  SHF.L.U32 R5, R6, 0x1f, RZ ;  /* 0x0000001f06057819 */ /* 0x000fe200000006ff */
[----:B0-----:R-:W-:Y:S06]  /*bf50*/  @!P0 BRA `(.L_x_308) ;  /* 0x0000000000dc8947 */ /* 0x001fec0003800000 */
.L_x_319:
[----:B------:R-:W1:Y:S01]  /*bf60*/  SYNCS.PHASECHK.TRANS64.TRYWAIT P0, [R8+URZ], R5 ;  /* 0x00000005080075a7 */ /* 0x000e62000800017f */
[----:B------:R-:W-:-:S05]  /*bf70*/  VIADD R0, R3, 0x1 ;  /* 0x0000000103007836 */ /* 0x000fca0000000000 */
[----:B------:R-:W-:-:S04]  /*bf80*/  ISETP.NE.AND P1, PT, R0, 0x4, PT ;  /* 0x000000040000780c */ /* 0x000fc80003f25270 */
[----:B------:R-:W-:Y:S02]  /*bf90*/  SEL R3, RZ, 0x1, P1 ;  /* 0x00000001ff037807 */ /* 0x000fe40000800000 */
[----:B0-----:R-:W-:Y:S02]  /*bfa0*/  SEL R7, R0, RZ, P1 ;  /* 0x000000ff00077207 */ /* 0x001fe40000800000 */
[----:B------:R-:W-:-:S03]  /*bfb0*/  LOP3.LUT R9, R6, R3, RZ, 0x3c, !PT ;  /* 0x0000000306097212 */ /* 0x000fc600078e3cff */
[----:B------:R-:W-:Y:S01]  /*bfc0*/  IMAD R11, R7, 0x8, R2 ;  /* 0x00000008070b7824 */ /* 0x000fe200078e0202 */
[----:B------:R-:W-:Y:S01]  /*bfd0*/  SHF.L.U32 R6, R9, 0x1f, RZ ;  /* 0x0000001f09067819 */ /* 0x000fe200000006ff */
[----:B-1----:R-:W-:Y:S06]  /*bfe0*/  @!P0 BRA `(.L_x_309) ;  /* 0x0000000000cc8947 */ /* 0x002fec0003800000 */
.L_x_320:
[----:B------:R-:W1:Y:S01]  /*bff0*/  SYNCS.PHASECHK.TRANS64.TRYWAIT P0, [R11+URZ], R6 ;  /* 0x000000060b0075a7 */ /* 0x000e62000800017f */
[----:B------:R-:W-:-:S05]  /*c000*/  VIADD R0, R7, 0x1 ;  /* 0x0000000107007836 */ /* 0x000fca0000000000 */
[----:B------:R-:W-:-:S04]  /*c010*/  ISETP.NE.AND P1, PT, R0, 0x4, PT ;  /* 0x000000040000780c */ /* 0x000fc80003f25270 */
[----:B------:R-:W-:Y:S02]  /*c020*/  SEL R4, RZ, 0x1, P1 ;  /* 0x00000001ff047807 */ /* 0x000fe40000800000 */
[----:B------:R-:W-:Y:S02]  /*c030*/  SEL R3, R0, RZ, P1 ;  /* 0x000000ff00037207 */ /* 0x000fe40000800000 */
[----:B------:R-:W-:Y:S01]  /*c040*/  LOP3.LUT R0, R9, R4, RZ, 0x3c, !PT ;  /* 0x0000000409007212 */ /* 0x000fe200078e3cff */
[----:B-1----:R-:W-:Y:S06]  /*c050*/  @!P0 BRA `(.L_x_310) ;  /* 0x0000000000c48947 */ /* 0x002fec0003800000 */
.L_x_321:
[----:B------:R-:W-:Y:S01]  /*c060*/  IMAD R3, R3, 0x8, R2 ;  /* 0x0000000803037824 */ /* 0x000fe200078e0202 */
[----:B------:R-:W-:-:S07]  /*c070*/  SHF.L.U32 R0, R0, 0x1f, RZ ;  /* 0x0000001f00007819 */ /* 0x000fce00000006ff */
.L_x_311:
[----:B--2---:R2:W3:Y:S02]  /*c080*/  SYNCS.PHASECHK.TRANS64.TRYWAIT P0, [R3+URZ], R0 ;  /* 0x00000000030075a7 */ /* 0x0044e4000800017f */
[----:B---3--:R-:W-:Y:S05]  /*c090*/  @!P0 NANOSLEEP.SYNCS 0x989680 ;  /* 0x009896800000895d */ /* 0x008fea0003900000 */
[----:B------:R-:W3:Y:S02]  /*c0a0*/  @!P0 SYNCS.PHASECHK.TRANS64 P0, [R3+URZ], R0 ;  /* 0x00000000030085a7 */ /* 0x000ee4000800007f */
[----:B---3--:R-:W-:Y:S05]  /*c0b0*/  @!P0 BRA `(.L_x_311) ;  /* 0xfffffffc00f08947 */ /* 0x008fea000383ffff */
.L_x_306:
[----:B------:R-:W-:Y:S05]  /*c0c0*/  BSYNC B0 ;  /* 0x0000000000007941 */ /* 0x000fea0003800000 */
.L_x_305:
[----:B------:R-:W-:Y:S05]  /*c0d0*/  EXIT ;  /* 0x000000000000794d */ /* 0x000fea0003800000 */
.L_x_21:
[----:B----4-:R4:W0:Y:S02]  /*c0e0*/  SYNCS.PHASECHK.TRANS64.TRYWAIT P1, [R3+URZ], R0 ;  /* 0x00000000030075a7 */ /* 0x010824000802017f */
[----:B0-----:R-:W-:Y:S05]  /*c0f0*/  @!P1 NANOSLEEP.SYNCS 0x989680 ;  /* 0x009896800000995d */ /* 0x001fea0003900000 */
[----:B------:R-:W0:Y:S02]  /*c100*/  @!P1 SYNCS.PHASECHK.TRANS64 P1, [R3+URZ], R0 ;  /* 0x00000000030095a7 */ /* 0x000e24000802007f */
[----:B0-----:R-:W-:Y:S05]  /*c110*/  @!P1 BRA `(.L_x_21) ;  /* 0xfffffffc00f09947 */ /* 0x001fea000383ffff */
[----:B------:R-:W-:Y:S05]  /*c120*/  BRA `(.L_x_20) ;  /* 0xffffff5400047947 */ /* 0x000fea000383ffff */
.L_x_26:
[----:B-1----:R1:W3:Y:S02]  /*c130*/  SYNCS.PHASECHK.TRANS64.TRYWAIT P1, [R5+URZ], R4 ;  /* 0x00000004050075a7 */ /* 0x0022e4000802017f */
[----:B---3--:R-:W-:Y:S05]  /*c140*/  @!P1 NANOSLEEP.SYNCS 0x989680 ;  /* 0x009896800000995d */ /* 0x008fea0003900000 */
[----:B------:R-:W3:Y:S02]  /*c150*/  @!P1 SYNCS.PHASECHK.TRANS64 P1, [R5+URZ], R4 ;  /* 0x00000004050095a7 */ /* 0x000ee4000802007f */
[----:B---3--:R-:W-:Y:S05]  /*c160*/  @!P1 BRA `(.L_x_26) ;  /* 0xfffffffc00f09947 */ /* 0x008fea000383ffff */
[----:B------:R-:W-:Y:S05]  /*c170*/  BRA `(.L_x_25) ;  /* 0xffffff5800447947 */ /* 0x000fea000383ffff */
.L_x_293:
[----:B------:R-:W-:Y:S01]  /*c180*/  BSSY B1, `(.L_x_312) ;  /* 0x0000006000017945 */ /* 0x000fe20003800000 */
[----:B------:R-:W-:-:S07]  /*c190*/  IMAD.MOV.U32 R15, RZ, RZ, -0x1 ;  /* 0xffffffffff0f7424 */ /* 0x000fce00078e00ff */
[----:B------:R-:W-:Y:S05]  /*c1a0*/  WARPSYNC.COLLECTIVE R15, `(.L_x_313) ;  /* 0x000000000f0c7348 */ /* 0x000fea0003c00000 */
[----:B------:R-:W-:Y:S02]  /*c1b0*/  ELECT P6, UR62, PT ;  /* 0x00000000003e782f */ /* 0x000fe400038c0000 */
[----:B------:R-:W-:Y:S01]  /*c1c0*/  MOV R14, UR62 ;  /* 0x0000003e000e7c02 */ /* 0x000fe20008000f00 */
[----:B------:R-:W-:Y:S10]  /*c1d0*/  ENDCOLLECTIVE ;  /* 0x000000000000791b */ /* 0x000ff40003800000 */
.L_x_313:
[----:B------:R-:W-:Y:S05]  /*c1e0*/  BSYNC B1 ;  /* 0x0000000000017941 */ /* 0x000fea0003800000 */
.L_x_312:
[----:B------:R-:W-:Y:S05]  /*c1f0*/  BRA `(.L_x_314) ;  /* 0xfffffff0003c7947 */ /* 0x000fea000383ffff */
.L_x_296:
[----:B0-----:R0:W1:Y:S02]  /*c200*/  SYNCS.PHASECHK.TRANS64.TRYWAIT P0, [R20+URZ+0x20], R7 ;  /* 0x00002007140075a7 */ /* 0x001064000800017f */
[----:B-1----:R-:W-:Y:S05]  /*c210*/  @!P0 NANOSLEEP.SYNCS 0x989680 ;  /* 0x009896800000895d */ /* 0x002fea0003900000 */
[----:B------:R-:W1:Y:S02]  /*c220*/  @!P0 SYNCS.PHASECHK.TRANS64 P0, [R20+URZ+0x20], R7 ;  /* 0x00002007140085a7 */ /* 0x000e64000800007f */
[----:B-1----:R-:W-:Y:S05]  /*c230*/  @!P0 BRA `(.L_x_296) ;  /* 0xfffffffc00f08947 */ /* 0x002fea000383ffff */
[----:B------:R-:W-:Y:S05]  /*c240*/  BRA `(.L_x_315) ;  /* 0xfffffff000747947 */ /* 0x000fea000383ffff */
.L_x_304:
[----:B------:R-:W-:Y:S01]  /*c250*/  BSSY B0, `(.L_x_316) ;  /* 0x0000006000007945 */ /* 0x000fe20003800000 */
[----:B------:R-:W-:-:S07]  /*c260*/  IMAD.MOV.U32 R15, RZ, RZ, -0x1 ;  /* 0xffffffffff0f7424 */ /* 0x000fce00078e00ff */
[----:B------:R-:W-:Y:S05]  /*c270*/  WARPSYNC.COLLECTIVE R15, `(.L_x_317) ;  /* 0x000000000f0c7348 */ /* 0x000fea0003c00000 */
[----:B------:R-:W-:Y:S02]  /*c280*/  ELECT P6, UR62, PT ;  /* 0x00000000003e782f */ /* 0x000fe400038c0000 */
[----:B------:R-:W-:Y:S01]  /*c290*/  MOV R14, UR62 ;  /* 0x0000003e000e7c02 */ /* 0x000fe20008000f00 */
[----:B------:R-:W-:Y:S10]  /*c2a0*/  ENDCOLLECTIVE ;  /* 0x000000000000791b */ /* 0x000ff40003800000 */
.L_x_317:
[----:B------:R-:W-:Y:S05]  /*c2b0*/  BSYNC B0 ;  /* 0x0000000000007941 */ /* 0x000fea0003800000 */
.L_x_316:
[----:B------:R-:W-:Y:S05]  /*c2c0*/  BRA `(.L_x_318) ;  /* 0xfffffff800d07947 */ /* 0x000fea000383ffff */
.L_x_308:
[----:B0-----:R0:W1:Y:S02]  /*c2d0*/  SYNCS.PHASECHK.TRANS64.TRYWAIT P0, [R7+URZ], R4 ;  /* 0x00000004070075a7 */ /* 0x001064000800017f */
[----:B-1----:R-:W-:Y:S05]  /*c2e0*/  @!P0 NANOSLEEP.SYNCS 0x989680 ;  /* 0x009896800000895d */ /* 0x002fea0003900000 */
[----:B------:R-:W1:Y:S02]  /*c2f0*/  @!P0 SYNCS.PHASECHK.TRANS64 P0, [R7+URZ], R4 ;  /* 0x00000004070085a7 */ /* 0x000e64000800007f */
[----:B-1----:R-:W-:Y:S05]  /*c300*/  @!P0 BRA `(.L_x_308) ;  /* 0xfffffffc00f08947 */ /* 0x002fea000383ffff */
[----:B------:R-:W-:Y:S05]  /*c310*/  BRA `(.L_x_319) ;  /* 0xfffffffc00107947 */ /* 0x000fea000383ffff */
.L_x_309:
[----:B0-----:R0:W1:Y:S02]  /*c320*/  SYNCS.PHASECHK.TRANS64.TRYWAIT P0, [R8+URZ], R5 ;  /* 0x00000005080075a7 */ /* 0x001064000800017f */
[----:B-1----:R-:W-:Y:S05]  /*c330*/  @!P0 NANOSLEEP.SYNCS 0x989680 ;  /* 0x009896800000895d */ /* 0x002fea0003900000 */
[----:B------:R-:W1:Y:S02]  /*c340*/  @!P0 SYNCS.PHASECHK.TRANS64 P0, [R8+URZ], R5 ;  /* 0x00000005080085a7 */ /* 0x000e64000800007f */
[----:B-1----:R-:W-:Y:S05]  /*c350*/  @!P0 BRA `(.L_x_309) ;  /* 0xfffffffc00f08947 */ /* 0x002fea000383ffff */
[----:B------:R-:W-:Y:S05]  /*c360*/  BRA `(.L_x_320) ;  /* 0xfffffffc00207947 */ /* 0x000fea000383ffff */
.L_x_310:
[----:B-1----:R1:W2:Y:S02]  /*c370*/  SYNCS.PHASECHK.TRANS64.TRYWAIT P0, [R11+URZ], R6 ;  /* 0x000000060b0075a7 */ /* 0x0022a4000800017f */
[----:B--2---:R-:W-:Y:S05]  /*c380*/  @!P0 NANOSLEEP.SYNCS 0x989680 ;  /* 0x009896800000895d */ /* 0x004fea0003900000 */
[----:B------:R-:W2:Y:S02]  /*c390*/  @!P0 SYNCS.PHASECHK.TRANS64 P0, [R11+URZ], R6 ;  /* 0x000000060b0085a7 */ /* 0x000ea4000800007f */
[----:B--2---:R-:W-:Y:S05]  /*c3a0*/  @!P0 BRA `(.L_x_310) ;  /* 0xfffffffc00f08947 */ /* 0x004fea000383ffff */
[----:B------:R-:W-:Y:S05]  /*c3b0*/  BRA `(.L_x_321) ;  /* 0xfffffffc00287947 */ /* 0x000fea000383ffff */
.L_x_322:
[----:B------:R-:W-:-:S00]  /*c3c0*/  BRA `(.L_x_322) ;  /* 0xfffffffc00fc7947 */ /* 0x000fc0000383ffff */
[----:B------:R-:W-:-:S00]  /*c3d0*/  NOP ;  /* 0x0000000000007918 */ /* 0x000fc00000000000 */
        /* <DEDUP_REMOVED lines=10> */
.L_x_323:


//--------------------- .nv.global.init           --------------------------
	.section	.nv.global.init,"aw",@progbits
.nv.global.init:
	.type		$str$22,@object
	.size		$str$22,($str$23 - $str$22)
$str$22:
        /*0000*/ 	.byte	0x6b, 0x5f, 0x74, 0x69, 0x6c, 0x65, 0x5f, 0x63, 0x6f, 0x75, 0x6e, 0x74, 0x20, 0x3e, 0x3d, 0x20
        /*0010*/ 	.byte	0x31, 0x00
	.type		$str$23,@object
	.size		$str$23,(__unnamed_1 - $str$23)
$str$23:
        /*0012*/ 	.byte	0x2f, 0x74, 0x6d, 0x70, 0x2f, 0x63, 0x75, 0x74, 0x6c, 0x61, 0x73, 0x73, 0x5f, 0x73, 0x77, 0x65
        /*0022*/ 	.byte	0x65, 0x70, 0x5f, 0x73, 0x72, 0x63, 0x2f, 0x69, 0x6e, 0x63, 0x6c, 0x75, 0x64, 0x65, 0x2f, 0x63
        /*0032*/ 	.byte	0x75, 0x74, 0x6c, 0x61, 0x73, 0x73, 0x2f, 0x67, 0x65, 0x6d, 0x6d, 0x2f, 0x63, 0x6f, 0x6c, 0x6c
        /*0042*/ 	.byte	0x65, 0x63, 0x74, 0x69, 0x76, 0x65, 0x2f, 0x73, 0x6d, 0x39, 0x30, 0x5f, 0x6d, 0x6d, 0x61, 0x5f
        /*0052*/ 	.byte	0x74, 0x6d, 0x61, 0x5f, 0x67, 0x6d, 0x6d, 0x61, 0x5f, 0x73, 0x73, 0x5f, 0x77, 0x61, 0x72, 0x70
        /*0062*/ 	.byte	0x73, 0x70, 0x65, 0x63, 0x69, 0x61, 0x6c, 0x69, 0x7a, 0x65, 0x64, 0x2e, 0x68, 0x70, 0x70, 0x00
	.type		__unnamed_1,@object
	.size		__unnamed_1,(.L_0 - __unnamed_1)
__unnamed_1:
        /*0072*/ 	.byte	0x76, 0x6f, 0x69, 0x64, 0x20, 0x63, 0x75, 0x74, 0x6c, 0x61, 0x73, 0x73, 0x3a, 0x3a, 0x67, 0x65
        /* <DEDUP_REMOVED lines=177> */
        /*0b92*/ 	.byte	0x3a, 0x69, 0x64, 0x65, 0x6e, 0x74, 0x69, 0x74, 0x79, 0x5d, 0x00
.L_0:


//--------------------- .nv.shared._ZN7cutlass13device_kernelINS_4gemm6kernel13GemmUniversalIN4cute5tupleIJiiiiEEENS1_10collective13CollectiveMmaINS1_34MainloopSm90TmaGmmaWarpSpecializedILi4ENS5_IJNS4_1CILi4EEENSA_ILi1EEESC_EEENS1_35KernelTmaWarpSpecializedCooperativeEEENS5_IJNSA_ILi256EEENSA_ILi128EEENSA_ILi32EEEEEENS_10tfloat32_tENS5_IJlSC_lEEESK_SL_NS4_8TiledMMAINS4_8MMA_AtomIJNS4_4SM904GMMA30MMA_64x128x8_F32TF32TF32_SS_TNILNSP_7ScaleInE1ELSR_1EEEEEENS4_6LayoutINS5_IJNSA_ILi2EEESC_SC_EEENS5_IJSC_NSA_ILi0EEESX_EEEEENS5_IJNS4_10UnderscoreES10_S10_EEEEENS4_13SM90_TMA_LOADENS4_14ComposedLayoutINS4_7SwizzleILi3ELi4ELi3EEENS4_18smem_ptr_flag_bitsILi32EEENSU_INS5_IJNSA_ILi8EEESI_EEENS5_IJSI_SC_EEEEEEEvNS4_8identityENS4_23SM90_TMA_LOAD_MULTICASTES1D_vS1E_EENS_8epilogue10collective6detail29Sm90TmaWarpSpecializedAdapterINS1I_15DefaultEpilogueISK_SL_SL_NS1H_6thread17LinearCombinationISK_Li1EffLNS1M_9ScaleType4KindE0ELNS_15FloatRoundStyleE2ESK_EENS1_15EpilogueDefaultEEEEEvvEEEEvNT_6ParamsE --------------------------
	.section	.nv.shared._ZN7cutlass13device_kernelINS_4gemm6kernel13GemmUniversalIN4cute5tupleIJiiiiEEENS1_10collective13CollectiveMmaINS1_34MainloopSm90TmaGmmaWarpSpecializedILi4ENS5_IJNS4_1CILi4EEENSA_ILi1EEESC_EEENS1_35KernelTmaWarpSpecializedCooperativeEEENS5_IJNSA_ILi256EEENSA_ILi128EEENSA_ILi32EEEEEENS_10tfloat32_tENS5_IJlSC_lEEESK_SL_NS4_8TiledMMAINS4_8MMA_AtomIJNS4_4SM904GMMA30MMA_64x128x8_F32TF32TF32_SS_TNILNSP_7ScaleInE1ELSR_1EEEEEENS4_6LayoutINS5_IJNSA_ILi2EEESC_SC_EEENS5_IJSC_NSA_ILi0EEESX_EEEEENS5_IJNS4_10UnderscoreES10_S10_EEEEENS4_13SM90_TMA_LOADENS4_14ComposedLayoutINS4_7SwizzleILi3ELi4ELi3EEENS4_18smem_ptr_flag_bitsILi32EEENSU_INS5_IJNSA_ILi8EEESI_EEENS5_IJSI_SC_EEEEEEEvNS4_8identityENS4_23SM90_TMA_LOAD_MULTICASTES1D_vS1E_EENS_8epilogue10collective6detail29Sm90TmaWarpSpecializedAdapterINS1I_15DefaultEpilogueISK_SL_SL_NS1H_6thread17LinearCombinationISK_Li1EffLNS1M_9ScaleType4KindE0ELNS_15FloatRoundStyleE2ESK_EENS1_15EpilogueDefaultEEEEEvvEEEEvNT_6ParamsE,"aw",@nobits
	.sectionflags	@""
	.align	16
	.zero		1024


//--------------------- .nv.shared.reserved.0     --------------------------
	.section	.nv.shared.reserved.0,"aw",@nobits
	.weak		__nv_reservedSMEM_offset_0_alias
	.size		__nv_reservedSMEM_offset_0_alias, 0, 0
	.other		__nv_reservedSMEM_offset_0_alias,@"STO_CUDA_RESERVED_SHARED STV_DEFAULT"
__nv_reservedSMEM_offset_0_alias:
	.zero		0


//--------------------- .nv.global                --------------------------
	.section	.nv.global,"aw",@nobits
.nv.global:
	.type		_ZN40_INTERNAL_ee8fa80a_4_k_cu_cdf5a927_190654cute1_E,@object
	.size		_ZN40_INTERNAL_ee8fa80a_4_k_cu_cdf5a927_190654cute1_E,(_ZN40_INTERNAL_ee8fa80a_4_k_cu_cdf5a927_190654cuda3std3__45__cpo6cbeginE - _ZN40_INTERNAL_ee8fa80a_4_k_cu_cdf5a927_190654cute1_E)
_ZN40_INTERNAL_ee8fa80a_4_k_cu_cdf5a927_190654cute1_E:
	.zero		1
	.type		_ZN40_INTERNAL_ee8fa80a_4_k_cu_cdf5a927_190654cuda3std3__45__cpo6cbeginE,@object
	.size		_ZN40_INTERNAL_ee8fa80a_4_k_cu_cdf5a927_190654cuda3std3__45__cpo6cbeginE,(_ZN40_INTERNAL_ee8fa80a_4_k_cu_cdf5a927_190654cuda3std3__48in_placeE - _ZN40_INTERNAL_ee8fa80a_4_k_cu_cdf5a927_190654cuda3std3__45__cpo6cbeginE)
_ZN40_INTERNAL_ee8fa80a_4_k_cu_cdf5a927_190654cuda3std3__45__cpo6cbeginE:
	.zero		1
	.type		_ZN40_INTERNAL_ee8fa80a_4_k_cu_cdf5a927_190654cuda3std3__48in_placeE,@object
	.size		_ZN40_INTERNAL_ee8fa80a_4_k_cu_cdf5a927_190654cuda3std3__48in_placeE,(_ZN40_INTERNAL_ee8fa80a_4_k_cu_cdf5a927_190654cuda3std6ranges3__45__cpo9iter_moveE - _ZN40_INTERNAL_ee8fa80a_4_k_cu_cdf5a927_190654cuda3std3__48in_placeE)
_ZN40_INTERNAL_ee8fa80a_4_k_cu_cdf5a927_190654cuda3std3__48in_placeE:
	.zero		1
	.type		_ZN40_INTERNAL_ee8fa80a_4_k_cu_cdf5a927_190654cuda3std6ranges3__45__cpo9iter_moveE,@object
	.size		_ZN40_INTERNAL_ee8fa80a_4_k_cu_cdf5a927_190654cuda3std6ranges3__45__cpo9iter_moveE,(_ZN40_INTERNAL_ee8fa80a_4_k_cu_cdf5a927_190654cuda3std3__45__cpo5beginE - _ZN40_INTERNAL_ee8fa80a_4_k_cu_cdf5a927_190654cuda3std6ranges3__45__cpo9iter_moveE)
_ZN40_INTERNAL_ee8fa80a_4_k_cu_cdf5a927_190654cuda3std6ranges3__45__cpo9iter_moveE:
	.zero		1
	.type		_ZN40_INTERNAL_ee8fa80a_4_k_cu_cdf5a927_190654cuda3std3__45__cpo5beginE,@object
	.size		_ZN40_INTERNAL_ee8fa80a_4_k_cu_cdf5a927_190654cuda3std3__45__cpo5beginE,(_ZN40_INTERNAL_ee8fa80a_4_k_cu_cdf5a927_190654cuda3std3__442_GLOBAL__N__ee8fa80a_4_k_cu_cdf5a927_190656ignoreE - _ZN40_INTERNAL_ee8fa80a_4_k_cu_cdf5a927_190654cuda3std3__45__cpo5beginE)
_ZN40_INTERNAL_ee8fa80a_4_k_cu_cdf5a927_190654cuda3std3__45__cpo5beginE:
	.zero		1
	.type		_ZN40_INTERNAL_ee8fa80a_4_k_cu_cdf5a927_190654cuda3std3__442_GLOBAL__N__ee8fa80a_4_k_cu_cdf5a927_190656ignoreE,@object
	.size		_ZN40_INTERNAL_ee8fa80a_4_k_cu_cdf5a927_190654cuda3std3__442_GLOBAL__N__ee8fa80a_4_k_cu_cdf5a927_190656ignoreE,(_ZN40_INTERNAL_ee8fa80a_4_k_cu_cdf5a927_190654cute7productE - _ZN40_INTERNAL_ee8fa80a_4_k_cu_cdf5a927_190654cuda3std3__442_GLOBAL__N__ee8fa80a_4_k_cu_cdf5a927_190656ignoreE)
_ZN40_INTERNAL_ee8fa80a_4_k_cu_cdf5a927_190654cuda3std3__442_GLOBAL__N__ee8fa80a_4_k_cu_cdf5a927_190656ignoreE:
	.zero		1
	.type		_ZN40_INTERNAL_ee8fa80a_4_k_cu_cdf5a927_190654cute7productE,@object
	.size		_ZN40_INTERNAL_ee8fa80a_4_k_cu_cdf5a927_190654cute7productE,(_ZN40_INTERNAL_ee8fa80a_4_k_cu_cdf5a927_190654cuda3std3__45__cpo3endE - _ZN40_INTERNAL_ee8fa80a_4_k_cu_cdf5a927_190654cute7productE)
_ZN40_INTERNAL_ee8fa80a_4_k_cu_cdf5a927_190654cute7productE:
	.zero		1
	.type		_ZN40_INTERNAL_ee8fa80a_4_k_cu_cdf5a927_190654cuda3std3__45__cpo3endE,@object
	.size		_ZN40_INTERNAL_ee8fa80a_4_k_cu_cdf5a927_190654cuda3std3__45__cpo3endE,(_ZN40_INTERNAL_ee8fa80a_4_k_cu_cdf5a927_190654cuda3std3__419piecewise_constructE - _ZN40_INTERNAL_ee8fa80a_4_k_cu_cdf5a927_190654cuda3std3__45__cpo3endE)
_ZN40_INTERNAL_ee8fa80a_4_k_cu_cdf5a927_190654cuda3std3__45__cpo3endE:
	.zero		1
	.type		_ZN40_INTERNAL_ee8fa80a_4_k_cu_cdf5a927_190654cuda3std3__419piecewise_constructE,@object
	.size		_ZN40_INTERNAL_ee8fa80a_4_k_cu_cdf5a927_190654cuda3std3__419piecewise_constructE,(_ZN40_INTERNAL_ee8fa80a_4_k_cu_cdf5a927_190654cuda3std3__45__cpo4cendE - _ZN40_INTERNAL_ee8fa80a_4_k_cu_cdf5a927_190654cuda3std3__419piecewise_constructE)
_ZN40_INTERNAL_ee8fa80a_4_k_cu_cdf5a927_190654cuda3std3__419piecewise_constructE:
	.zero		1
	.type		_ZN40_INTERNAL_ee8fa80a_4_k_cu_cdf5a927_190654cuda3std3__45__cpo4cendE,@object
	.size		_ZN40_INTERNAL_ee8fa80a_4_k_cu_cdf5a927_190654cuda3std3__45__cpo4cendE,(_ZN40_INTERNAL_ee8fa80a_4_k_cu_cdf5a927_190654cuda3std6ranges3__45__cpo4swapE - _ZN40_INTERNAL_ee8fa80a_4_k_cu_cdf5a927_190654cuda3std3__45__cpo4cendE)
_ZN40_INTERNAL_ee8fa80a_4_k_cu_cdf5a927_190654cuda3std3__45__cpo4cendE:
	.zero		1
	.type		_ZN40_INTERNAL_ee8fa80a_4_k_cu_cdf5a927_190654cuda3std6ranges3__45__cpo4swapE,@object
	.size		_ZN40_INTERNAL_ee8fa80a_4_k_cu_cdf5a927_190654cuda3std6ranges3__45__cpo4swapE,(.L_8 - _ZN40_INTERNAL_ee8fa80a_4_k_cu_cdf5a927_190654cuda3std6ranges3__45__cpo4swapE)
_ZN40_INTERNAL_ee8fa80a_4_k_cu_cdf5a927_190654cuda3std6ranges3__45__cpo4swapE:
	.zero		1
.L_8:


//--------------------- .nv.constant0._ZN7cutlass13device_kernelINS_4gemm6kernel13GemmUniversalIN4cute5tupleIJiiiiEEENS1_10collective13CollectiveMmaINS1_34MainloopSm90TmaGmmaWarpSpecializedILi4ENS5_IJNS4_1CILi4EEENSA_ILi1EEESC_EEENS1_35KernelTmaWarpSpecializedCooperativeEEENS5_IJNSA_ILi256EEENSA_ILi128EEENSA_ILi32EEEEEENS_10tfloat32_tENS5_IJlSC_lEEESK_SL_NS4_8TiledMMAINS4_8MMA_AtomIJNS4_4SM904GMMA30MMA_64x128x8_F32TF32TF32_SS_TNILNSP_7ScaleInE1ELSR_1EEEEEENS4_6LayoutINS5_IJNSA_ILi2EEESC_SC_EEENS5_IJSC_NSA_ILi0EEESX_EEEEENS5_IJNS4_10UnderscoreES10_S10_EEEEENS4_13SM90_TMA_LOADENS4_14ComposedLayoutINS4_7SwizzleILi3ELi4ELi3EEENS4_18smem_ptr_flag_bitsILi32EEENSU_INS5_IJNSA_ILi8EEESI_EEENS5_IJSI_SC_EEEEEEEvNS4_8identityENS4_23SM90_TMA_LOAD_MULTICASTES1D_vS1E_EENS_8epilogue10collective6detail29Sm90TmaWarpSpecializedAdapterINS1I_15DefaultEpilogueISK_SL_SL_NS1H_6thread17LinearCombinationISK_Li1EffLNS1M_9ScaleType4KindE0ELNS_15FloatRoundStyleE2ESK_EENS1_15EpilogueDefaultEEEEEvvEEEEvNT_6ParamsE --------------------------
	.section	.nv.constant0._ZN7cutlass13device_kernelINS_4gemm6kernel13GemmUniversalIN4cute5tupleIJiiiiEEENS1_10collective13CollectiveMmaINS1_34MainloopSm90TmaGmmaWarpSpecializedILi4ENS5_IJNS4_1CILi4EEENSA_ILi1EEESC_EEENS1_35KernelTmaWarpSpecializedCooperativeEEENS5_IJNSA_ILi256EEENSA_ILi128EEENSA_ILi32EEEEEENS_10tfloat32_tENS5_IJlSC_lEEESK_SL_NS4_8TiledMMAINS4_8MMA_AtomIJNS4_4SM904GMMA30MMA_64x128x8_F32TF32TF32_SS_TNILNSP_7ScaleInE1ELSR_1EEEEEENS4_6LayoutINS5_IJNSA_ILi2EEESC_SC_EEENS5_IJSC_NSA_ILi0EEESX_EEEEENS5_IJNS4_10UnderscoreES10_S10_EEEEENS4_13SM90_TMA_LOADENS4_14ComposedLayoutINS4_7SwizzleILi3ELi4ELi3EEENS4_18smem_ptr_flag_bitsILi32EEENSU_INS5_IJNSA_ILi8EEESI_EEENS5_IJSI_SC_EEEEEEEvNS4_8identityENS4_23SM90_TMA_LOAD_MULTICASTES1D_vS1E_EENS_8epilogue10collective6detail29Sm90TmaWarpSpecializedAdapterINS1I_15DefaultEpilogueISK_SL_SL_NS1H_6thread17LinearCombinationISK_Li1EffLNS1M_9ScaleType4KindE0ELNS_15FloatRoundStyleE2ESK_EENS1_15EpilogueDefaultEEEEEvvEEEEvNT_6ParamsE,"a",@progbits
	.sectionflags	@""
	.align	4
.nv.constant0._ZN7cutlass13device_kernelINS_4gemm6kernel13GemmUniversalIN4cute5tupleIJiiiiEEENS1_10collective13CollectiveMmaINS1_34MainloopSm90TmaGmmaWarpSpecializedILi4ENS5_IJNS4_1CILi4EEENSA_ILi1EEESC_EEENS1_35KernelTmaWarpSpecializedCooperativeEEENS5_IJNSA_ILi256EEENSA_ILi128EEENSA_ILi32EEEEEENS_10tfloat32_tENS5_IJlSC_lEEESK_SL_NS4_8TiledMMAINS4_8MMA_AtomIJNS4_4SM904GMMA30MMA_64x128x8_F32TF32TF32_SS_TNILNSP_7ScaleInE1ELSR_1EEEEEENS4_6LayoutINS5_IJNSA_ILi2EEESC_SC_EEENS5_IJSC_NSA_ILi0EEESX_EEEEENS5_IJNS4_10UnderscoreES10_S10_EEEEENS4_13SM90_TMA_LOADENS4_14ComposedLayoutINS4_7SwizzleILi3ELi4ELi3EEENS4_18smem_ptr_flag_bitsILi32EEENSU_INS5_IJNSA_ILi8EEESI_EEENS5_IJSI_SC_EEEEEEEvNS4_8identityENS4_23SM90_TMA_LOAD_MULTICASTES1D_vS1E_EENS_8epilogue10collective6detail29Sm90TmaWarpSpecializedAdapterINS1I_15DefaultEpilogueISK_SL_SL_NS1H_6thread17LinearCombinationISK_Li1EffLNS1M_9ScaleType4KindE0ELNS_15FloatRoundStyleE2ESK_EENS1_15EpilogueDefaultEEEEEvvEEEEvNT_6ParamsE:
	.zero		1664


//--------------------- SYMBOLS --------------------------

	.type		.nv.reservedSmem.offset0,@object
	.size		.nv.reservedSmem.offset0,0x4
	.type		__assertfail,@function
